







.version 6.1
.target sm_30
.address_size 64





.visible .entry _Z7extractlPf(
.param .u64 _Z7extractlPf_param_0,
.param .u64 _Z7extractlPf_param_1
)
{
.reg .pred %p<4>;
.reg .f32 %f<16>;
.reg .b32 %r<5>;
.reg .b64 %rd<7>;


ld.param.u64 %rd2, [_Z7extractlPf_param_0];
ld.param.u64 %rd1, [_Z7extractlPf_param_1];
mov.u32 %r2, %ctaid.x;
shl.b32 %r3, %r2, 9;
mov.u32 %r4, %tid.x;
add.s32 %r1, %r3, %r4;
cvt.s64.s32	%rd3, %r1;
setp.ge.s64	%p1, %rd3, %rd2;
@%p1 bra BB0_2;

cvta.to.global.u64 %rd4, %rd1;
mul.wide.s32 %rd5, %r1, 4;
add.s64 %rd6, %rd4, %rd5;
ld.global.f32 %f1, [%rd6];
div.rn.f32 %f2, %f1, 0f437F0000;
mul.f32 %f3, %f2, 0f3FB8AA3B;
cvt.rzi.f32.f32	%f4, %f3;
mov.f32 %f5, 0fBF317200;
fma.rn.f32 %f6, %f4, %f5, %f2;
mov.f32 %f7, 0fB5BFBE8E;
fma.rn.f32 %f8, %f4, %f7, %f6;
mul.f32 %f9, %f8, 0f3FB8AA3B;
ex2.approx.ftz.f32 %f10, %f9;
add.f32 %f11, %f4, 0f00000000;
ex2.approx.f32 %f12, %f11;
mul.f32 %f13, %f10, %f12;
setp.lt.f32	%p2, %f2, 0fC2D20000;
selp.f32	%f14, 0f00000000, %f13, %p2;
setp.gt.f32	%p3, %f2, 0f42D20000;
selp.f32	%f15, 0f7F800000, %f14, %p3;
st.global.f32 [%rd6], %f15;

BB0_2:
ret;
}


.visible .entry _Z7preparelPfS_S_(
.param .u64 _Z7preparelPfS_S__param_0,
.param .u64 _Z7preparelPfS_S__param_1,
.param .u64 _Z7preparelPfS_S__param_2,
.param .u64 _Z7preparelPfS_S__param_3
)
{
.reg .pred %p<2>;
.reg .f32 %f<4>;
.reg .b32 %r<5>;
.reg .b64 %rd<13>;


ld.param.u64 %rd4, [_Z7preparelPfS_S__param_0];
ld.param.u64 %rd1, [_Z7preparelPfS_S__param_1];
ld.param.u64 %rd2, [_Z7preparelPfS_S__param_2];
ld.param.u64 %rd3, [_Z7preparelPfS_S__param_3];
mov.u32 %r2, %ctaid.x;
shl.b32 %r3, %r2, 9;
mov.u32 %r4, %tid.x;
add.s32 %r1, %r3, %r4;
cvt.s64.s32	%rd5, %r1;
setp.ge.s64	%p1, %rd5, %rd4;
@%p1 bra BB1_2;

cvta.to.global.u64 %rd6, %rd1;
mul.wide.s32 %rd7, %r1, 4;
add.s64 %rd8, %rd6, %rd7;
ld.global.f32 %f1, [%rd8];
cvta.to.global.u64 %rd9, %rd2;
add.s64 %rd10, %rd9, %rd7;
st.global.f32 [%rd10], %f1;
ld.global.f32 %f2, [%rd8];
mul.f32 %f3, %f2, %f2;
cvta.to.global.u64 %rd11, %rd3;
add.s64 %rd12, %rd11, %rd7;
st.global.f32 [%rd12], %f3;

BB1_2:
ret;
}


.visible .entry _Z6reduceliiPfS_(
.param .u64 _Z6reduceliiPfS__param_0,
.param .u32 _Z6reduceliiPfS__param_1,
.param .u32 _Z6reduceliiPfS__param_2,
.param .u64 _Z6reduceliiPfS__param_3,
.param .u64 _Z6reduceliiPfS__param_4
)
{
.reg .pred %p<45>;
.reg .f32 %f<181>;
.reg .b32 %r<177>;
.reg .b64 %rd<41>;

	.shared .align 4 .b8 _Z6reduceliiPfS_$__cuda_local_var_16077_32_non_const_d_psum[2048];

	.shared .align 4 .b8 _Z6reduceliiPfS_$__cuda_local_var_16078_32_non_const_d_psum2[2048];

ld.param.u32 %r22, [_Z6reduceliiPfS__param_1];
ld.param.u32 %r23, [_Z6reduceliiPfS__param_2];
ld.param.u64 %rd8, [_Z6reduceliiPfS__param_3];
ld.param.u64 %rd9, [_Z6reduceliiPfS__param_4];
mov.u32 %r24, %ctaid.x;
shl.b32 %r25, %r24, 9;
mov.u32 %r26, %tid.x;
add.s32 %r27, %r25, %r26;
mov.u32 %r28, %nctaid.x;
shl.b32 %r1, %r28, 9;
shl.b32 %r29, %r26, 2;
mov.u32 %r30, _Z6reduceliiPfS_$__cuda_local_var_16077_32_non_const_d_psum;
add.s32 %r2, %r30, %r29;
mov.u32 %r31, _Z6reduceliiPfS_$__cuda_local_var_16078_32_non_const_d_psum2;
add.s32 %r3, %r31, %r29;
setp.ge.s32	%p1, %r27, %r22;
@%p1 bra BB2_2;

mul.lo.s32 %r36, %r27, %r23;
cvta.to.global.u64 %rd10, %rd8;
mul.wide.s32 %rd11, %r36, 4;
add.s64 %rd12, %rd10, %rd11;
ld.global.f32 %f25, [%rd12];
st.shared.f32 [%r2], %f25;
cvta.to.global.u64 %rd13, %rd9;
add.s64 %rd14, %rd13, %rd11;
ld.global.f32 %f26, [%rd14];
st.shared.f32 [%r3], %f26;

BB2_2:
bar.sync 0;
mul.lo.s32 %r38, %r23, %r24;
shl.b32 %r39, %r38, 9;
cvta.to.global.u64 %rd15, %rd8;
mul.wide.s32 %rd16, %r39, 4;
add.s64 %rd1, %rd15, %rd16;
cvta.to.global.u64 %rd17, %rd9;
add.s64 %rd2, %rd17, %rd16;
setp.eq.s32	%p2, %r1, %r22;
@%p2 bra BB2_44;
bra.uni BB2_3;

BB2_44:
add.s32 %r21, %r26, 1;
and.b32 %r162, %r21, 1;
setp.eq.b32	%p35, %r162, 1;
@%p35 bra BB2_46;

ld.shared.f32 %f111, [%r2];
ld.shared.f32 %f112, [%r2+-4];
add.f32 %f113, %f111, %f112;
st.shared.f32 [%r2], %f113;
ld.shared.f32 %f114, [%r3+-4];
ld.shared.f32 %f115, [%r3];
add.f32 %f116, %f115, %f114;
st.shared.f32 [%r3], %f116;

BB2_46:
bar.sync 0;
and.b32 %r163, %r21, 3;
setp.ne.s32	%p36, %r163, 0;
@%p36 bra BB2_48;

ld.shared.f32 %f117, [%r2];
ld.shared.f32 %f118, [%r2+-8];
add.f32 %f119, %f117, %f118;
st.shared.f32 [%r2], %f119;
ld.shared.f32 %f120, [%r3+-8];
ld.shared.f32 %f121, [%r3];
add.f32 %f122, %f121, %f120;
st.shared.f32 [%r3], %f122;

BB2_48:
bar.sync 0;
and.b32 %r164, %r21, 7;
setp.ne.s32	%p37, %r164, 0;
@%p37 bra BB2_50;

ld.shared.f32 %f123, [%r2];
ld.shared.f32 %f124, [%r2+-16];
add.f32 %f125, %f123, %f124;
st.shared.f32 [%r2], %f125;
ld.shared.f32 %f126, [%r3+-16];
ld.shared.f32 %f127, [%r3];
add.f32 %f128, %f127, %f126;
st.shared.f32 [%r3], %f128;

BB2_50:
bar.sync 0;
and.b32 %r165, %r21, 15;
setp.ne.s32	%p38, %r165, 0;
@%p38 bra BB2_52;

ld.shared.f32 %f129, [%r2];
ld.shared.f32 %f130, [%r2+-32];
add.f32 %f131, %f129, %f130;
st.shared.f32 [%r2], %f131;
ld.shared.f32 %f132, [%r3+-32];
ld.shared.f32 %f133, [%r3];
add.f32 %f134, %f133, %f132;
st.shared.f32 [%r3], %f134;

BB2_52:
bar.sync 0;
and.b32 %r166, %r21, 31;
setp.ne.s32	%p39, %r166, 0;
@%p39 bra BB2_54;

ld.shared.f32 %f135, [%r2];
ld.shared.f32 %f136, [%r2+-64];
add.f32 %f137, %f135, %f136;
st.shared.f32 [%r2], %f137;
ld.shared.f32 %f138, [%r3+-64];
ld.shared.f32 %f139, [%r3];
add.f32 %f140, %f139, %f138;
st.shared.f32 [%r3], %f140;

BB2_54:
bar.sync 0;
and.b32 %r167, %r21, 63;
setp.ne.s32	%p40, %r167, 0;
@%p40 bra BB2_56;

ld.shared.f32 %f141, [%r2];
ld.shared.f32 %f142, [%r2+-128];
add.f32 %f143, %f141, %f142;
st.shared.f32 [%r2], %f143;
ld.shared.f32 %f144, [%r3+-128];
ld.shared.f32 %f145, [%r3];
add.f32 %f146, %f145, %f144;
st.shared.f32 [%r3], %f146;

BB2_56:
bar.sync 0;
and.b32 %r168, %r21, 127;
setp.ne.s32	%p41, %r168, 0;
@%p41 bra BB2_58;

ld.shared.f32 %f147, [%r2];
ld.shared.f32 %f148, [%r2+-256];
add.f32 %f149, %f147, %f148;
st.shared.f32 [%r2], %f149;
ld.shared.f32 %f150, [%r3+-256];
ld.shared.f32 %f151, [%r3];
add.f32 %f152, %f151, %f150;
st.shared.f32 [%r3], %f152;

BB2_58:
bar.sync 0;
and.b32 %r169, %r21, 255;
setp.ne.s32	%p42, %r169, 0;
@%p42 bra BB2_60;

ld.shared.f32 %f153, [%r2];
ld.shared.f32 %f154, [%r2+-512];
add.f32 %f155, %f153, %f154;
st.shared.f32 [%r2], %f155;
ld.shared.f32 %f156, [%r3+-512];
ld.shared.f32 %f157, [%r3];
add.f32 %f158, %f157, %f156;
st.shared.f32 [%r3], %f158;

BB2_60:
bar.sync 0;
and.b32 %r170, %r21, 511;
setp.ne.s32	%p43, %r170, 0;
@%p43 bra BB2_62;

ld.shared.f32 %f159, [%r2];
ld.shared.f32 %f160, [%r2+-1024];
add.f32 %f161, %f159, %f160;
st.shared.f32 [%r2], %f161;
ld.shared.f32 %f162, [%r3+-1024];
ld.shared.f32 %f163, [%r3];
add.f32 %f164, %f163, %f162;
st.shared.f32 [%r3], %f164;

BB2_62:
bar.sync 0;
setp.ne.s32	%p44, %r26, 511;
@%p44 bra BB2_64;

ld.shared.f32 %f165, [_Z6reduceliiPfS_$__cuda_local_var_16077_32_non_const_d_psum+2044];
st.global.f32 [%rd1], %f165;
ld.shared.f32 %f166, [_Z6reduceliiPfS_$__cuda_local_var_16078_32_non_const_d_psum2+2044];
st.global.f32 [%rd2], %f166;
bra.uni BB2_64;

BB2_3:
add.s32 %r41, %r28, -1;
setp.eq.s32	%p3, %r24, %r41;
@%p3 bra BB2_24;
bra.uni BB2_4;

BB2_24:
sub.s32 %r108, %r22, %r1;
add.s32 %r109, %r108, 512;
setp.lt.s32	%p14, %r109, 2;
selp.b32	%r110, 0, 2, %p14;
setp.lt.s32	%p15, %r109, 4;
selp.b32	%r111, %r110, 4, %p15;
setp.lt.s32	%p16, %r109, 8;
selp.b32	%r112, %r111, 8, %p16;
setp.lt.s32	%p17, %r109, 16;
selp.b32	%r113, %r112, 16, %p17;
setp.lt.s32	%p18, %r109, 32;
selp.b32	%r114, %r113, 32, %p18;
setp.lt.s32	%p19, %r109, 64;
selp.b32	%r115, %r114, 64, %p19;
setp.lt.s32	%p20, %r109, 128;
selp.b32	%r116, %r115, 128, %p20;
setp.lt.s32	%p21, %r109, 256;
selp.b32	%r117, %r116, 256, %p21;
setp.lt.s32	%p22, %r109, 512;
selp.b32	%r5, %r117, 512, %p22;
setp.lt.s32	%p23, %r5, 2;
@%p23 bra BB2_29;

add.s32 %r7, %r26, 1;
mov.u32 %r172, 2;

BB2_26:
rem.s32 %r119, %r7, %r172;
setp.eq.s32	%p24, %r119, 0;
setp.lt.s32	%p25, %r26, %r5;
and.pred %p26, %p24, %p25;
@!%p26 bra BB2_28;
bra.uni BB2_27;

BB2_27:
shr.u32 %r124, %r172, 31;
add.s32 %r125, %r172, %r124;
shr.u32 %r126, %r125, 1;
sub.s32 %r127, %r26, %r126;
shl.b32 %r128, %r127, 2;
add.s32 %r129, %r30, %r128;
ld.shared.f32 %f83, [%r129];
ld.shared.f32 %f84, [%r2];
add.f32 %f85, %f84, %f83;
st.shared.f32 [%r2], %f85;
add.s32 %r132, %r31, %r128;
ld.shared.f32 %f86, [%r132];
ld.shared.f32 %f87, [%r3];
add.f32 %f88, %f87, %f86;
st.shared.f32 [%r3], %f88;

BB2_28:
bar.sync 0;
shl.b32 %r172, %r172, 1;
setp.le.s32	%p27, %r172, %r5;
@%p27 bra BB2_26;

BB2_29:
add.s32 %r133, %r5, -1;
setp.ne.s32	%p28, %r26, %r133;
@%p28 bra BB2_64;

add.s32 %r10, %r5, %r25;
add.s32 %r140, %r108, %r25;
add.s32 %r11, %r140, 512;
ld.shared.f32 %f1, [%r2];
ld.shared.f32 %f2, [%r3];
setp.ge.s32	%p29, %r10, %r11;
@%p29 bra BB2_31;

add.s32 %r148, %r22, 512;
sub.s32 %r149, %r148, %r5;
sub.s32 %r12, %r149, %r1;
and.b32 %r147, %r12, 3;
mov.f32 %f177, 0f00000000;
setp.eq.s32	%p30, %r147, 0;
@%p30 bra BB2_33;

setp.eq.s32	%p31, %r147, 1;
@%p31 bra BB2_38;

setp.eq.s32	%p32, %r147, 2;
@%p32 bra BB2_37;

mul.wide.s32 %rd19, %r10, 4;
add.s64 %rd20, %rd15, %rd19;
ld.global.f32 %f91, [%rd20];
add.f32 %f1, %f1, %f91;
add.s64 %rd22, %rd17, %rd19;
ld.global.f32 %f92, [%rd22];
add.f32 %f2, %f2, %f92;
add.s32 %r10, %r10, 1;

BB2_37:
mul.wide.s32 %rd24, %r10, 4;
add.s64 %rd25, %rd15, %rd24;
ld.global.f32 %f93, [%rd25];
add.f32 %f1, %f1, %f93;
add.s64 %rd27, %rd17, %rd24;
ld.global.f32 %f94, [%rd27];
add.f32 %f2, %f2, %f94;
add.s32 %r10, %r10, 1;

BB2_38:
mul.wide.s32 %rd29, %r10, 4;
add.s64 %rd30, %rd15, %rd29;
ld.global.f32 %f95, [%rd30];
add.f32 %f1, %f1, %f95;
add.s64 %rd32, %rd17, %rd29;
ld.global.f32 %f96, [%rd32];
add.f32 %f2, %f2, %f96;
add.s32 %r10, %r10, 1;
mov.f32 %f177, %f2;
mov.f32 %f178, %f1;
bra.uni BB2_39;

BB2_4:
add.s32 %r4, %r26, 1;
and.b32 %r44, %r4, 1;
setp.eq.b32	%p4, %r44, 1;
@%p4 bra BB2_6;

ld.shared.f32 %f27, [%r2+-4];
ld.shared.f32 %f28, [%r2];
add.f32 %f29, %f28, %f27;
st.shared.f32 [%r2], %f29;
ld.shared.f32 %f30, [%r3+-4];
ld.shared.f32 %f31, [%r3];
add.f32 %f32, %f31, %f30;
st.shared.f32 [%r3], %f32;

BB2_6:
bar.sync 0;
and.b32 %r51, %r4, 3;
setp.ne.s32	%p5, %r51, 0;
@%p5 bra BB2_8;

ld.shared.f32 %f33, [%r2+-8];
ld.shared.f32 %f34, [%r2];
add.f32 %f35, %f34, %f33;
st.shared.f32 [%r2], %f35;
ld.shared.f32 %f36, [%r3+-8];
ld.shared.f32 %f37, [%r3];
add.f32 %f38, %f37, %f36;
st.shared.f32 [%r3], %f38;

BB2_8:
bar.sync 0;
and.b32 %r58, %r4, 7;
setp.ne.s32	%p6, %r58, 0;
@%p6 bra BB2_10;

ld.shared.f32 %f39, [%r2+-16];
ld.shared.f32 %f40, [%r2];
add.f32 %f41, %f40, %f39;
st.shared.f32 [%r2], %f41;
ld.shared.f32 %f42, [%r3+-16];
ld.shared.f32 %f43, [%r3];
add.f32 %f44, %f43, %f42;
st.shared.f32 [%r3], %f44;

BB2_10:
bar.sync 0;
and.b32 %r65, %r4, 15;
setp.ne.s32	%p7, %r65, 0;
@%p7 bra BB2_12;

ld.shared.f32 %f45, [%r2+-32];
ld.shared.f32 %f46, [%r2];
add.f32 %f47, %f46, %f45;
st.shared.f32 [%r2], %f47;
ld.shared.f32 %f48, [%r3+-32];
ld.shared.f32 %f49, [%r3];
add.f32 %f50, %f49, %f48;
st.shared.f32 [%r3], %f50;

BB2_12:
bar.sync 0;
and.b32 %r72, %r4, 31;
setp.ne.s32	%p8, %r72, 0;
@%p8 bra BB2_14;

ld.shared.f32 %f51, [%r2+-64];
ld.shared.f32 %f52, [%r2];
add.f32 %f53, %f52, %f51;
st.shared.f32 [%r2], %f53;
ld.shared.f32 %f54, [%r3+-64];
ld.shared.f32 %f55, [%r3];
add.f32 %f56, %f55, %f54;
st.shared.f32 [%r3], %f56;

BB2_14:
bar.sync 0;
and.b32 %r79, %r4, 63;
setp.ne.s32	%p9, %r79, 0;
@%p9 bra BB2_16;

ld.shared.f32 %f57, [%r2+-128];
ld.shared.f32 %f58, [%r2];
add.f32 %f59, %f58, %f57;
st.shared.f32 [%r2], %f59;
ld.shared.f32 %f60, [%r3+-128];
ld.shared.f32 %f61, [%r3];
add.f32 %f62, %f61, %f60;
st.shared.f32 [%r3], %f62;

BB2_16:
bar.sync 0;
and.b32 %r86, %r4, 127;
setp.ne.s32	%p10, %r86, 0;
@%p10 bra BB2_18;

ld.shared.f32 %f63, [%r2+-256];
ld.shared.f32 %f64, [%r2];
add.f32 %f65, %f64, %f63;
st.shared.f32 [%r2], %f65;
ld.shared.f32 %f66, [%r3+-256];
ld.shared.f32 %f67, [%r3];
add.f32 %f68, %f67, %f66;
st.shared.f32 [%r3], %f68;

BB2_18:
bar.sync 0;
and.b32 %r93, %r4, 255;
setp.ne.s32	%p11, %r93, 0;
@%p11 bra BB2_20;

ld.shared.f32 %f69, [%r2+-512];
ld.shared.f32 %f70, [%r2];
add.f32 %f71, %f70, %f69;
st.shared.f32 [%r2], %f71;
ld.shared.f32 %f72, [%r3+-512];
ld.shared.f32 %f73, [%r3];
add.f32 %f74, %f73, %f72;
st.shared.f32 [%r3], %f74;

BB2_20:
bar.sync 0;
and.b32 %r100, %r4, 511;
setp.ne.s32	%p12, %r100, 0;
@%p12 bra BB2_22;

ld.shared.f32 %f75, [%r2+-1024];
ld.shared.f32 %f76, [%r2];
add.f32 %f77, %f76, %f75;
st.shared.f32 [%r2], %f77;
ld.shared.f32 %f78, [%r3+-1024];
ld.shared.f32 %f79, [%r3];
add.f32 %f80, %f79, %f78;
st.shared.f32 [%r3], %f80;

BB2_22:
bar.sync 0;
setp.ne.s32	%p13, %r26, 511;
@%p13 bra BB2_64;

ld.shared.f32 %f81, [_Z6reduceliiPfS_$__cuda_local_var_16077_32_non_const_d_psum+2044];
st.global.f32 [%rd1], %f81;
ld.shared.f32 %f82, [_Z6reduceliiPfS_$__cuda_local_var_16078_32_non_const_d_psum2+2044];
st.global.f32 [%rd2], %f82;
bra.uni BB2_64;

BB2_31:
mov.f32 %f177, %f2;
mov.f32 %f178, %f1;
bra.uni BB2_43;

BB2_33:
mov.f32 %f178, %f177;

BB2_39:
setp.lt.u32	%p33, %r12, 4;
@%p33 bra BB2_42;

mul.wide.s32 %rd40, %r10, 4;
mov.f32 %f177, %f2;
mov.f32 %f178, %f1;

BB2_41:
add.s64 %rd33, %rd15, %rd40;
ld.global.f32 %f97, [%rd33];
add.f32 %f98, %f178, %f97;
add.s64 %rd34, %rd17, %rd40;
ld.global.f32 %f99, [%rd34];
add.f32 %f100, %f177, %f99;
ld.global.f32 %f101, [%rd33+4];
add.f32 %f102, %f98, %f101;
ld.global.f32 %f103, [%rd34+4];
add.f32 %f104, %f100, %f103;
ld.global.f32 %f105, [%rd33+8];
add.f32 %f106, %f102, %f105;
ld.global.f32 %f107, [%rd34+8];
add.f32 %f108, %f104, %f107;
ld.global.f32 %f109, [%rd33+12];
add.f32 %f178, %f106, %f109;
ld.global.f32 %f110, [%rd34+12];
add.f32 %f177, %f108, %f110;
add.s64 %rd40, %rd40, 16;
add.s32 %r10, %r10, 4;
setp.lt.s32	%p34, %r10, %r11;
@%p34 bra BB2_41;

BB2_42:
st.shared.f32 [%r2], %f178;
st.shared.f32 [%r3], %f177;

BB2_43:
st.global.f32 [%rd1], %f178;
st.global.f32 [%rd2], %f177;

BB2_64:
ret;
}


.visible .entry _Z4sradfiilPiS_S_S_PfS0_S0_S0_fS0_S0_(
.param .f32 _Z4sradfiilPiS_S_S_PfS0_S0_S0_fS0_S0__param_0,
.param .u32 _Z4sradfiilPiS_S_S_PfS0_S0_S0_fS0_S0__param_1,
.param .u32 _Z4sradfiilPiS_S_S_PfS0_S0_S0_fS0_S0__param_2,
.param .u64 _Z4sradfiilPiS_S_S_PfS0_S0_S0_fS0_S0__param_3,
.param .u64 _Z4sradfiilPiS_S_S_PfS0_S0_S0_fS0_S0__param_4,
.param .u64 _Z4sradfiilPiS_S_S_PfS0_S0_S0_fS0_S0__param_5,
.param .u64 _Z4sradfiilPiS_S_S_PfS0_S0_S0_fS0_S0__param_6,
.param .u64 _Z4sradfiilPiS_S_S_PfS0_S0_S0_fS0_S0__param_7,
.param .u64 _Z4sradfiilPiS_S_S_PfS0_S0_S0_fS0_S0__param_8,
.param .u64 _Z4sradfiilPiS_S_S_PfS0_S0_S0_fS0_S0__param_9,
.param .u64 _Z4sradfiilPiS_S_S_PfS0_S0_S0_fS0_S0__param_10,
.param .u64 _Z4sradfiilPiS_S_S_PfS0_S0_S0_fS0_S0__param_11,
.param .f32 _Z4sradfiilPiS_S_S_PfS0_S0_S0_fS0_S0__param_12,
.param .u64 _Z4sradfiilPiS_S_S_PfS0_S0_S0_fS0_S0__param_13,
.param .u64 _Z4sradfiilPiS_S_S_PfS0_S0_S0_fS0_S0__param_14
)
{
.reg .pred %p<5>;
.reg .f32 %f<35>;
.reg .b32 %r<22>;
.reg .f64 %fd<10>;
.reg .b64 %rd<45>;


ld.param.u32 %r2, [_Z4sradfiilPiS_S_S_PfS0_S0_S0_fS0_S0__param_1];
ld.param.u64 %rd11, [_Z4sradfiilPiS_S_S_PfS0_S0_S0_fS0_S0__param_3];
ld.param.u64 %rd1, [_Z4sradfiilPiS_S_S_PfS0_S0_S0_fS0_S0__param_4];
ld.param.u64 %rd2, [_Z4sradfiilPiS_S_S_PfS0_S0_S0_fS0_S0__param_5];
ld.param.u64 %rd3, [_Z4sradfiilPiS_S_S_PfS0_S0_S0_fS0_S0__param_6];
ld.param.u64 %rd4, [_Z4sradfiilPiS_S_S_PfS0_S0_S0_fS0_S0__param_7];
ld.param.u64 %rd5, [_Z4sradfiilPiS_S_S_PfS0_S0_S0_fS0_S0__param_8];
ld.param.u64 %rd6, [_Z4sradfiilPiS_S_S_PfS0_S0_S0_fS0_S0__param_9];
ld.param.u64 %rd7, [_Z4sradfiilPiS_S_S_PfS0_S0_S0_fS0_S0__param_10];
ld.param.u64 %rd8, [_Z4sradfiilPiS_S_S_PfS0_S0_S0_fS0_S0__param_11];
ld.param.f32 %f8, [_Z4sradfiilPiS_S_S_PfS0_S0_S0_fS0_S0__param_12];
ld.param.u64 %rd9, [_Z4sradfiilPiS_S_S_PfS0_S0_S0_fS0_S0__param_13];
ld.param.u64 %rd10, [_Z4sradfiilPiS_S_S_PfS0_S0_S0_fS0_S0__param_14];
mov.u32 %r3, %ctaid.x;
shl.b32 %r4, %r3, 9;
mov.u32 %r5, %tid.x;
add.s32 %r1, %r4, %r5;
cvt.s64.s32	%rd12, %r1;
setp.ge.s64	%p1, %rd12, %rd11;
@%p1 bra BB3_4;

cvta.to.global.u64 %rd13, %rd10;
add.s32 %r6, %r1, 1;
rem.s32 %r7, %r6, %r2;
setp.eq.s32	%p2, %r7, 0;
selp.b32	%r8, -1, 0, %p2;
div.s32 %r9, %r6, %r2;
add.s32 %r10, %r8, %r9;
selp.b32	%r11, %r2, %r7, %p2;
add.s32 %r12, %r11, -1;
cvta.to.global.u64 %rd14, %rd1;
mul.wide.s32 %rd15, %r12, 4;
add.s64 %rd16, %rd14, %rd15;
mul.lo.s32 %r13, %r10, %r2;
ld.global.u32 %r14, [%rd16];
add.s32 %r15, %r14, %r13;
mul.wide.s32 %rd17, %r15, 4;
add.s64 %rd18, %rd13, %rd17;
ld.global.f32 %f10, [%rd18];
mul.wide.s32 %rd19, %r1, 4;
add.s64 %rd20, %rd13, %rd19;
ld.global.f32 %f11, [%rd20];
sub.f32 %f1, %f10, %f11;
cvta.to.global.u64 %rd21, %rd2;
add.s64 %rd22, %rd21, %rd15;
ld.global.u32 %r16, [%rd22];
add.s32 %r17, %r16, %r13;
mul.wide.s32 %rd23, %r17, 4;
add.s64 %rd24, %rd13, %rd23;
ld.global.f32 %f12, [%rd24];
sub.f32 %f2, %f12, %f11;
cvta.to.global.u64 %rd25, %rd4;
mul.wide.s32 %rd26, %r10, 4;
add.s64 %rd27, %rd25, %rd26;
ld.global.u32 %r18, [%rd27];
mad.lo.s32 %r19, %r18, %r2, %r12;
mul.wide.s32 %rd28, %r19, 4;
add.s64 %rd29, %rd13, %rd28;
ld.global.f32 %f13, [%rd29];
sub.f32 %f3, %f13, %f11;
cvta.to.global.u64 %rd30, %rd3;
add.s64 %rd31, %rd30, %rd26;
ld.global.u32 %r20, [%rd31];
mad.lo.s32 %r21, %r20, %r2, %r12;
mul.wide.s32 %rd32, %r21, 4;
add.s64 %rd33, %rd13, %rd32;
ld.global.f32 %f14, [%rd33];
sub.f32 %f4, %f14, %f11;
mul.f32 %f15, %f2, %f2;
fma.rn.f32 %f16, %f1, %f1, %f15;
fma.rn.f32 %f17, %f3, %f3, %f16;
fma.rn.f32 %f18, %f4, %f4, %f17;
mul.f32 %f19, %f11, %f11;
div.rn.f32 %f20, %f18, %f19;
add.f32 %f21, %f1, %f2;
add.f32 %f22, %f21, %f3;
add.f32 %f23, %f22, %f4;
div.rn.f32 %f24, %f23, %f11;
cvt.f64.f32	%fd1, %f20;
mul.f32 %f25, %f24, %f24;
cvt.f64.f32	%fd2, %f25;
mul.f64 %fd3, %fd2, 0dBFB0000000000000;
fma.rn.f64 %fd4, %fd1, 0d3FE0000000000000, %fd3;
cvt.rn.f32.f64	%f26, %fd4;
cvt.f64.f32	%fd5, %f24;
fma.rn.f64 %fd6, %fd5, 0d3FD0000000000000, 0d3FF0000000000000;
cvt.rn.f32.f64	%f27, %fd6;
mul.f32 %f28, %f27, %f27;
div.rn.f32 %f29, %f26, %f28;
sub.f32 %f30, %f29, %f8;
add.f32 %f31, %f8, 0f3F800000;
mul.f32 %f32, %f31, %f8;
div.rn.f32 %f33, %f30, %f32;
cvt.f64.f32	%fd7, %f33;
add.f64 %fd8, %fd7, 0d3FF0000000000000;
rcp.rn.f64 %fd9, %fd8;
cvt.rn.f32.f64	%f5, %fd9;
setp.lt.f32	%p3, %f5, 0f00000000;
mov.f32 %f34, 0f00000000;
@%p3 bra BB3_3;

setp.gt.f32	%p4, %f5, 0f3F800000;
selp.f32	%f34, 0f3F800000, %f5, %p4;

BB3_3:
cvta.to.global.u64 %rd34, %rd9;
cvta.to.global.u64 %rd35, %rd7;
cvta.to.global.u64 %rd36, %rd8;
cvta.to.global.u64 %rd37, %rd6;
cvta.to.global.u64 %rd38, %rd5;
add.s64 %rd40, %rd38, %rd19;
st.global.f32 [%rd40], %f1;
add.s64 %rd41, %rd37, %rd19;
st.global.f32 [%rd41], %f2;
add.s64 %rd42, %rd36, %rd19;
st.global.f32 [%rd42], %f3;
add.s64 %rd43, %rd35, %rd19;
st.global.f32 [%rd43], %f4;
add.s64 %rd44, %rd34, %rd19;
st.global.f32 [%rd44], %f34;

BB3_4:
ret;
}


.visible .entry _Z5srad2fiilPiS_S_S_PfS0_S0_S0_S0_S0_(
.param .f32 _Z5srad2fiilPiS_S_S_PfS0_S0_S0_S0_S0__param_0,
.param .u32 _Z5srad2fiilPiS_S_S_PfS0_S0_S0_S0_S0__param_1,
.param .u32 _Z5srad2fiilPiS_S_S_PfS0_S0_S0_S0_S0__param_2,
.param .u64 _Z5srad2fiilPiS_S_S_PfS0_S0_S0_S0_S0__param_3,
.param .u64 _Z5srad2fiilPiS_S_S_PfS0_S0_S0_S0_S0__param_4,
.param .u64 _Z5srad2fiilPiS_S_S_PfS0_S0_S0_S0_S0__param_5,
.param .u64 _Z5srad2fiilPiS_S_S_PfS0_S0_S0_S0_S0__param_6,
.param .u64 _Z5srad2fiilPiS_S_S_PfS0_S0_S0_S0_S0__param_7,
.param .u64 _Z5srad2fiilPiS_S_S_PfS0_S0_S0_S0_S0__param_8,
.param .u64 _Z5srad2fiilPiS_S_S_PfS0_S0_S0_S0_S0__param_9,
.param .u64 _Z5srad2fiilPiS_S_S_PfS0_S0_S0_S0_S0__param_10,
.param .u64 _Z5srad2fiilPiS_S_S_PfS0_S0_S0_S0_S0__param_11,
.param .u64 _Z5srad2fiilPiS_S_S_PfS0_S0_S0_S0_S0__param_12,
.param .u64 _Z5srad2fiilPiS_S_S_PfS0_S0_S0_S0_S0__param_13
)
{
.reg .pred %p<3>;
.reg .f32 %f<15>;
.reg .b32 %r<17>;
.reg .f64 %fd<6>;
.reg .b64 %rd<34>;


ld.param.f32 %f1, [_Z5srad2fiilPiS_S_S_PfS0_S0_S0_S0_S0__param_0];
ld.param.u32 %r2, [_Z5srad2fiilPiS_S_S_PfS0_S0_S0_S0_S0__param_1];
ld.param.u64 %rd9, [_Z5srad2fiilPiS_S_S_PfS0_S0_S0_S0_S0__param_3];
ld.param.u64 %rd1, [_Z5srad2fiilPiS_S_S_PfS0_S0_S0_S0_S0__param_5];
ld.param.u64 %rd2, [_Z5srad2fiilPiS_S_S_PfS0_S0_S0_S0_S0__param_6];
ld.param.u64 %rd3, [_Z5srad2fiilPiS_S_S_PfS0_S0_S0_S0_S0__param_8];
ld.param.u64 %rd4, [_Z5srad2fiilPiS_S_S_PfS0_S0_S0_S0_S0__param_9];
ld.param.u64 %rd5, [_Z5srad2fiilPiS_S_S_PfS0_S0_S0_S0_S0__param_10];
ld.param.u64 %rd6, [_Z5srad2fiilPiS_S_S_PfS0_S0_S0_S0_S0__param_11];
ld.param.u64 %rd7, [_Z5srad2fiilPiS_S_S_PfS0_S0_S0_S0_S0__param_12];
ld.param.u64 %rd8, [_Z5srad2fiilPiS_S_S_PfS0_S0_S0_S0_S0__param_13];
mov.u32 %r3, %ctaid.x;
shl.b32 %r4, %r3, 9;
mov.u32 %r5, %tid.x;
add.s32 %r1, %r4, %r5;
cvt.s64.s32	%rd10, %r1;
setp.ge.s64	%p1, %rd10, %rd9;
@%p1 bra BB4_2;

cvta.to.global.u64 %rd11, %rd7;
add.s32 %r6, %r1, 1;
rem.s32 %r7, %r6, %r2;
setp.eq.s32	%p2, %r7, 0;
selp.b32	%r8, -1, 0, %p2;
div.s32 %r9, %r6, %r2;
add.s32 %r10, %r8, %r9;
selp.b32	%r11, %r2, %r7, %p2;
add.s32 %r12, %r11, -1;
cvta.to.global.u64 %rd12, %rd8;
cvta.to.global.u64 %rd13, %rd1;
mul.wide.s32 %rd14, %r12, 4;
add.s64 %rd15, %rd13, %rd14;
ld.global.u32 %r13, [%rd15];
mad.lo.s32 %r14, %r10, %r2, %r13;
mul.wide.s32 %rd16, %r14, 4;
add.s64 %rd17, %rd11, %rd16;
cvta.to.global.u64 %rd18, %rd2;
mul.wide.s32 %rd19, %r10, 4;
add.s64 %rd20, %rd18, %rd19;
ld.global.u32 %r15, [%rd20];
mad.lo.s32 %r16, %r15, %r2, %r12;
mul.wide.s32 %rd21, %r16, 4;
add.s64 %rd22, %rd11, %rd21;
cvta.to.global.u64 %rd23, %rd3;
mul.wide.s32 %rd24, %r1, 4;
add.s64 %rd25, %rd23, %rd24;
ld.global.f32 %f2, [%rd25];
add.s64 %rd26, %rd11, %rd24;
ld.global.f32 %f3, [%rd26];
cvta.to.global.u64 %rd27, %rd4;
add.s64 %rd28, %rd27, %rd24;
ld.global.f32 %f4, [%rd28];
ld.global.f32 %f5, [%rd17];
mul.f32 %f6, %f5, %f4;
fma.rn.f32 %f7, %f3, %f2, %f6;
cvta.to.global.u64 %rd29, %rd6;
add.s64 %rd30, %rd29, %rd24;
ld.global.f32 %f8, [%rd30];
fma.rn.f32 %f9, %f3, %f8, %f7;
cvta.to.global.u64 %rd31, %rd5;
add.s64 %rd32, %rd31, %rd24;
ld.global.f32 %f10, [%rd32];
ld.global.f32 %f11, [%rd22];
fma.rn.f32 %f12, %f11, %f10, %f9;
add.s64 %rd33, %rd12, %rd24;
ld.global.f32 %f13, [%rd33];
cvt.f64.f32	%fd1, %f13;
cvt.f64.f32	%fd2, %f1;
mul.f64 %fd3, %fd2, 0d3FD0000000000000;
cvt.f64.f32	%fd4, %f12;
fma.rn.f64 %fd5, %fd3, %fd4, %fd1;
cvt.rn.f32.f64	%f14, %fd5;
st.global.f32 [%rd33], %f14;

BB4_2:
ret;
}


.visible .entry _Z8compresslPf(
.param .u64 _Z8compresslPf_param_0,
.param .u64 _Z8compresslPf_param_1
)
{
.reg .pred %p<5>;
.reg .f32 %f<37>;
.reg .b32 %r<9>;
.reg .b64 %rd<7>;


ld.param.u64 %rd3, [_Z8compresslPf_param_0];
ld.param.u64 %rd2, [_Z8compresslPf_param_1];
mov.u32 %r2, %ctaid.x;
shl.b32 %r3, %r2, 9;
mov.u32 %r4, %tid.x;
add.s32 %r1, %r3, %r4;
cvt.s64.s32	%rd4, %r1;
setp.ge.s64	%p1, %rd4, %rd3;
@%p1 bra BB5_4;

cvta.to.global.u64 %rd5, %rd2;
mul.wide.s32 %rd6, %r1, 4;
add.s64 %rd1, %rd5, %rd6;
ld.global.f32 %f5, [%rd1];
setp.lt.f32	%p2, %f5, 0f00800000;
mul.f32 %f6, %f5, 0f4B000000;
selp.f32	%f1, %f6, %f5, %p2;
selp.f32	%f7, 0fC1B80000, 0f00000000, %p2;
mov.b32 %r5, %f1;
add.s32 %r6, %r5, -1059760811;
and.b32 %r7, %r6, -8388608;
sub.s32 %r8, %r5, %r7;
mov.b32 %f8, %r8;
cvt.rn.f32.s32	%f9, %r7;
mov.f32 %f10, 0f34000000;
fma.rn.f32 %f11, %f9, %f10, %f7;
add.f32 %f12, %f8, 0fBF800000;
mov.f32 %f13, 0f3E1039F6;
mov.f32 %f14, 0fBE055027;
fma.rn.f32 %f15, %f14, %f12, %f13;
mov.f32 %f16, 0fBDF8CDCC;
fma.rn.f32 %f17, %f15, %f12, %f16;
mov.f32 %f18, 0f3E0F2955;
fma.rn.f32 %f19, %f17, %f12, %f18;
mov.f32 %f20, 0fBE2AD8B9;
fma.rn.f32 %f21, %f19, %f12, %f20;
mov.f32 %f22, 0f3E4CED0B;
fma.rn.f32 %f23, %f21, %f12, %f22;
mov.f32 %f24, 0fBE7FFF22;
fma.rn.f32 %f25, %f23, %f12, %f24;
mov.f32 %f26, 0f3EAAAA78;
fma.rn.f32 %f27, %f25, %f12, %f26;
mov.f32 %f28, 0fBF000000;
fma.rn.f32 %f29, %f27, %f12, %f28;
mul.f32 %f30, %f12, %f29;
fma.rn.f32 %f31, %f30, %f12, %f12;
mov.f32 %f32, 0f3F317218;
fma.rn.f32 %f36, %f11, %f32, %f31;
setp.lt.u32	%p3, %r5, 2139095040;
@%p3 bra BB5_3;

mov.f32 %f33, 0f7F800000;
fma.rn.f32 %f36, %f1, %f33, %f33;

BB5_3:
mul.f32 %f34, %f36, 0f437F0000;
setp.eq.f32	%p4, %f1, 0f00000000;
selp.f32	%f35, 0fFF800000, %f34, %p4;
st.global.f32 [%rd1], %f35;

BB5_4:
ret;
}




// ===== COMPILED SASS (sm_100) =====

	.target	sm_100

	.elftype	@"ET_EXEC"


//--------------------- .note.nv.tkinfo           --------------------------
	.section	.note.nv.tkinfo,"",@"SHT_NOTE"
	.sectionflags	@"SHF_NOTE_NV_TKINFO"
	.tkinfo
        /*0018*/ 	.word	0x00000002
        /*0030*/ 	.string	""
        /*0030*/ 	.string	"ptxas"
        /*0030*/ 	.string	"Cuda compilation tools, release 13.0, V13.0.88"
        /*0030*/ 	.string	"Build cuda_13.0.r13.0/compiler.36424714_0"
        /*0030*/ 	.string	"-arch sm_100 "



//--------------------- .note.nv.cuinfo           --------------------------
	.section	.note.nv.cuinfo,"",@"SHT_NOTE"
	.sectionflags	@"SHF_NOTE_NV_CUINFO"
        /*0018*/ 	.short	0x0002
        /*001a*/ 	.short	0x001e
        /*001c*/ 	.short	0x0082
	.zero		2


//--------------------- .nv.info                  --------------------------
	.section	.nv.info,"",@"SHT_CUDA_INFO"
	.align	4


	//----- nvinfo : EIATTR_REGCOUNT
	.align		4
        /*0000*/ 	.byte	0x04, 0x2f
        /*0002*/ 	.short	(.L_1 - .L_0)
	.align		4
.L_0:
        /*0004*/ 	.word	index@(_Z7extractlPf)
        /*0008*/ 	.word	0x0000000e


	//----- nvinfo : EIATTR_FRAME_SIZE
	.align		4
.L_1:
        /*000c*/ 	.byte	0x04, 0x11
        /*000e*/ 	.short	(.L_3 - .L_2)
	.align		4
.L_2:
        /*0010*/ 	.word	index@($__internal_2_$__cuda_sm3x_div_rn_noftz_f32_slowpath)
        /*0014*/ 	.word	0x00000000


	//----- nvinfo : EIATTR_FRAME_SIZE
	.align		4
.L_3:
        /*0018*/ 	.byte	0x04, 0x11
        /*001a*/ 	.short	(.L_5 - .L_4)
	.align		4
.L_4:
        /*001c*/ 	.word	index@(_Z7extractlPf)
        /*0020*/ 	.word	0x00000000


	//----- nvinfo : EIATTR_REGCOUNT
	.align		4
.L_5:
        /*0024*/ 	.byte	0x04, 0x2f
        /*0026*/ 	.short	(.L_7 - .L_6)
	.align		4
.L_6:
        /*0028*/ 	.word	index@(_Z7preparelPfS_S_)
        /*002c*/ 	.word	0x0000000e


	//----- nvinfo : EIATTR_FRAME_SIZE
	.align		4
.L_7:
        /*0030*/ 	.byte	0x04, 0x11
        /*0032*/ 	.short	(.L_9 - .L_8)
	.align		4
.L_8:
        /*0034*/ 	.word	index@(_Z7preparelPfS_S_)
        /*0038*/ 	.word	0x00000000


	//----- nvinfo : EIATTR_REGCOUNT
	.align		4
.L_9:
        /*003c*/ 	.byte	0x04, 0x2f
        /*003e*/ 	.short	(.L_11 - .L_10)
	.align		4
.L_10:
        /*0040*/ 	.word	index@(_Z6reduceliiPfS_)
        /*0044*/ 	.word	0x00000020


	//----- nvinfo : EIATTR_FRAME_SIZE
	.align		4
.L_11:
        /*0048*/ 	.byte	0x04, 0x11
        /*004a*/ 	.short	(.L_13 - .L_12)
	.align		4
.L_12:
        /*004c*/ 	.word	index@(_Z6reduceliiPfS_)
        /*0050*/ 	.word	0x00000000


	//----- nvinfo : EIATTR_REGCOUNT
	.align		4
.L_13:
        /*0054*/ 	.byte	0x04, 0x2f
        /*0056*/ 	.short	(.L_15 - .L_14)
	.align		4
.L_14:
        /*0058*/ 	.word	index@(_Z4sradfiilPiS_S_S_PfS0_S0_S0_fS0_S0_)
        /*005c*/ 	.word	0x00000018


	//----- nvinfo : EIATTR_FRAME_SIZE
	.align		4
.L_15:
        /*0060*/ 	.byte	0x04, 0x11
        /*0062*/ 	.short	(.L_17 - .L_16)
	.align		4
.L_16:
        /*0064*/ 	.word	index@($__internal_1_$__cuda_sm3x_div_rn_noftz_f32_slowpath)
        /*0068*/ 	.word	0x00000000


	//----- nvinfo : EIATTR_FRAME_SIZE
	.align		4
.L_17:
        /*006c*/ 	.byte	0x04, 0x11
        /*006e*/ 	.short	(.L_19 - .L_18)
	.align		4
.L_18:
        /*0070*/ 	.word	index@($__internal_0_$__cuda_sm20_dblrcp_rn_slowpath_v3)
        /*0074*/ 	.word	0x00000000


	//----- nvinfo : EIATTR_FRAME_SIZE
	.align		4
.L_19:
        /*0078*/ 	.byte	0x04, 0x11
        /*007a*/ 	.short	(.L_21 - .L_20)
	.align		4
.L_20:
        /*007c*/ 	.word	index@(_Z4sradfiilPiS_S_S_PfS0_S0_S0_fS0_S0_)
        /*0080*/ 	.word	0x00000000


	//----- nvinfo : EIATTR_REGCOUNT
	.align		4
.L_21:
        /*0084*/ 	.byte	0x04, 0x2f
        /*0086*/ 	.short	(.L_23 - .L_22)
	.align		4
.L_22:
        /*0088*/ 	.word	index@(_Z5srad2fiilPiS_S_S_PfS0_S0_S0_S0_S0_)
        /*008c*/ 	.word	0x0000001a


	//----- nvinfo : EIATTR_FRAME_SIZE
	.align		4
.L_23:
        /*0090*/ 	.byte	0x04, 0x11
        /*0092*/ 	.short	(.L_25 - .L_24)
	.align		4
.L_24:
        /*0094*/ 	.word	index@(_Z5srad2fiilPiS_S_S_PfS0_S0_S0_S0_S0_)
        /*0098*/ 	.word	0x00000000


	//----- nvinfo : EIATTR_REGCOUNT
	.align		4
.L_25:
        /*009c*/ 	.byte	0x04, 0x2f
        /*009e*/ 	.short	(.L_27 - .L_26)
	.align		4
.L_26:
        /*00a0*/ 	.word	index@(_Z8compresslPf)
        /*00a4*/ 	.word	0x0000000a


	//----- nvinfo : EIATTR_FRAME_SIZE
	.align		4
.L_27:
        /*00a8*/ 	.byte	0x04, 0x11
        /*00aa*/ 	.short	(.L_29 - .L_28)
	.align		4
.L_28:
        /*00ac*/ 	.word	index@(_Z8compresslPf)
        /*00b0*/ 	.word	0x00000000


	//----- nvinfo : EIATTR_MIN_STACK_SIZE
	.align		4
.L_29:
        /*00b4*/ 	.byte	0x04, 0x12
        /*00b6*/ 	.short	(.L_31 - .L_30)
	.align		4
.L_30:
        /*00b8*/ 	.word	index@(_Z8compresslPf)
        /*00bc*/ 	.word	0x00000000


	//----- nvinfo : EIATTR_MIN_STACK_SIZE
	.align		4
.L_31:
        /*00c0*/ 	.byte	0x04, 0x12
        /*00c2*/ 	.short	(.L_33 - .L_32)
	.align		4
.L_32:
        /*00c4*/ 	.word	index@(_Z5srad2fiilPiS_S_S_PfS0_S0_S0_S0_S0_)
        /*00c8*/ 	.word	0x00000000


	//----- nvinfo : EIATTR_MIN_STACK_SIZE
	.align		4
.L_33:
        /*00cc*/ 	.byte	0x04, 0x12
        /*00ce*/ 	.short	(.L_35 - .L_34)
	.align		4
.L_34:
        /*00d0*/ 	.word	index@(_Z4sradfiilPiS_S_S_PfS0_S0_S0_fS0_S0_)
        /*00d4*/ 	.word	0x00000000


	//----- nvinfo : EIATTR_MIN_STACK_SIZE
	.align		4
.L_35:
        /*00d8*/ 	.byte	0x04, 0x12
        /*00da*/ 	.short	(.L_37 - .L_36)
	.align		4
.L_36:
        /*00dc*/ 	.word	index@(_Z6reduceliiPfS_)
        /*00e0*/ 	.word	0x00000000


	//----- nvinfo : EIATTR_MIN_STACK_SIZE
	.align		4
.L_37:
        /*00e4*/ 	.byte	0x04, 0x12
        /*00e6*/ 	.short	(.L_39 - .L_38)
	.align		4
.L_38:
        /*00e8*/ 	.word	index@(_Z7preparelPfS_S_)
        /*00ec*/ 	.word	0x00000000


	//----- nvinfo : EIATTR_MIN_STACK_SIZE
	.align		4
.L_39:
        /*00f0*/ 	.byte	0x04, 0x12
        /*00f2*/ 	.short	(.L_41 - .L_40)
	.align		4
.L_40:
        /*00f4*/ 	.word	index@(_Z7extractlPf)
        /*00f8*/ 	.word	0x00000000
.L_41:


//--------------------- .nv.compat                --------------------------
	.section	.nv.compat,"",@"SHT_CUDA_COMPAT_INFO"
	.align	4
        /*0000*/ 	.byte	0x02, 0x09, 0x00, 0x00, 0x02, 0x02, 0x01, 0x00, 0x02, 0x05, 0x05, 0x00, 0x03, 0x07, 0x01, 0x01
        /*0010*/ 	.byte	0x02, 0x03, 0x00, 0x00, 0x02, 0x06, 0x01, 0x00, 0x04, 0x0b, 0x08, 0x00, 0x01, 0x00, 0x00, 0x00
        /*0020*/ 	.byte	0x00, 0x00, 0x00, 0x00


//--------------------- .nv.info._Z8compresslPf   --------------------------
	.section	.nv.info._Z8compresslPf,"",@"SHT_CUDA_INFO"
	.sectionflags	@""
	.align	4


	//----- nvinfo : EIATTR_CUDA_API_VERSION
	.align		4
        /*0000*/ 	.byte	0x04, 0x37
        /*0002*/ 	.short	(.L_43 - .L_42)
.L_42:
        /*0004*/ 	.word	0x00000082


	//----- nvinfo : EIATTR_KPARAM_INFO
	.align		4
.L_43:
        /*0008*/ 	.byte	0x04, 0x17
        /*000a*/ 	.short	(.L_45 - .L_44)
.L_44:
        /*000c*/ 	.word	0x00000000
        /*0010*/ 	.short	0x0001
        /*0012*/ 	.short	0x0008
        /*0014*/ 	.byte	0x00, 0xf0, 0x21, 0x00


	//----- nvinfo : EIATTR_KPARAM_INFO
	.align		4
.L_45:
        /*0018*/ 	.byte	0x04, 0x17
        /*001a*/ 	.short	(.L_47 - .L_46)
.L_46:
        /*001c*/ 	.word	0x00000000
        /*0020*/ 	.short	0x0000
        /*0022*/ 	.short	0x0000
        /*0024*/ 	.byte	0x00, 0xf0, 0x21, 0x00


	//----- nvinfo : EIATTR_SPARSE_MMA_MASK
	.align		4
.L_47:
        /*0028*/ 	.byte	0x03, 0x50
        /*002a*/ 	.short	0x0000


	//----- nvinfo : EIATTR_MAXREG_COUNT
	.align		4
        /*002c*/ 	.byte	0x03, 0x1b
        /*002e*/ 	.short	0x00ff


	//----- nvinfo : EIATTR_MERCURY_ISA_VERSION
	.align		4
        /*0030*/ 	.byte	0x03, 0x5f
        /*0032*/ 	.short	0x0101


	//----- nvinfo : EIATTR_VRC_CTA_INIT_COUNT
	.align		4
        /*0034*/ 	.byte	0x02, 0x4a
	.zero		1
	.zero		1


	//----- nvinfo : EIATTR_EXIT_INSTR_OFFSETS
	.align		4
        /*0038*/ 	.byte	0x04, 0x1c
        /*003a*/ 	.short	(.L_49 - .L_48)


	//   ....[0]....
.L_48:
        /*003c*/ 	.word	0x00000080


	//   ....[1]....
        /*0040*/ 	.word	0x00000290


	//----- nvinfo : EIATTR_CBANK_PARAM_SIZE
	.align		4
.L_49:
        /*0044*/ 	.byte	0x03, 0x19
        /*0046*/ 	.short	0x0010


	//----- nvinfo : EIATTR_PARAM_CBANK
	.align		4
        /*0048*/ 	.byte	0x04, 0x0a
        /*004a*/ 	.short	(.L_51 - .L_50)
	.align		4
.L_50:
        /*004c*/ 	.word	index@(.nv.constant0._Z8compresslPf)
        /*0050*/ 	.short	0x0380
        /*0052*/ 	.short	0x0010


	//----- nvinfo : EIATTR_SW_WAR
	.align		4
.L_51:
        /*0054*/ 	.byte	0x04, 0x36
        /*0056*/ 	.short	(.L_53 - .L_52)
.L_52:
        /*0058*/ 	.word	0x00000008
.L_53:


//--------------------- .nv.info._Z5srad2fiilPiS_S_S_PfS0_S0_S0_S0_S0_ --------------------------
	.section	.nv.info._Z5srad2fiilPiS_S_S_PfS0_S0_S0_S0_S0_,"",@"SHT_CUDA_INFO"
	.sectionflags	@""
	.align	4


	//----- nvinfo : EIATTR_CUDA_API_VERSION
	.align		4
        /*0000*/ 	.byte	0x04, 0x37
        /*0002*/ 	.short	(.L_55 - .L_54)
.L_54:
        /*0004*/ 	.word	0x00000082


	//----- nvinfo : EIATTR_KPARAM_INFO
	.align		4
.L_55:
        /*0008*/ 	.byte	0x04, 0x17
        /*000a*/ 	.short	(.L_57 - .L_56)
.L_56:
        /*000c*/ 	.word	0x00000000
        /*0010*/ 	.short	0x000d
        /*0012*/ 	.short	0x0060
        /*0014*/ 	.byte	0x00, 0xf0, 0x21, 0x00


	//----- nvinfo : EIATTR_KPARAM_INFO
	.align		4
.L_57:
        /*0018*/ 	.byte	0x04, 0x17
        /*001a*/ 	.short	(.L_59 - .L_58)
.L_58:
        /*001c*/ 	.word	0x00000000
        /*0020*/ 	.short	0x000c
        /*0022*/ 	.short	0x0058
        /*0024*/ 	.byte	0x00, 0xf0, 0x21, 0x00


	//----- nvinfo : EIATTR_KPARAM_INFO
	.align		4
.L_59:
        /*0028*/ 	.byte	0x04, 0x17
        /*002a*/ 	.short	(.L_61 - .L_60)
.L_60:
        /*002c*/ 	.word	0x00000000
        /*0030*/ 	.short	0x000b
        /*0032*/ 	.short	0x0050
        /*0034*/ 	.byte	0x00, 0xf0, 0x21, 0x00


	//----- nvinfo : EIATTR_KPARAM_INFO
	.align		4
.L_61:
        /*0038*/ 	.byte	0x04, 0x17
        /*003a*/ 	.short	(.L_63 - .L_62)
.L_62:
        /*003c*/ 	.word	0x00000000
        /*0040*/ 	.short	0x000a
        /*0042*/ 	.short	0x0048
        /*0044*/ 	.byte	0x00, 0xf0, 0x21, 0x00


	//----- nvinfo : EIATTR_KPARAM_INFO
	.align		4
.L_63:
        /*0048*/ 	.byte	0x04, 0x17
        /*004a*/ 	.short	(.L_65 - .L_64)
.L_64:
        /*004c*/ 	.word	0x00000000
        /*0050*/ 	.short	0x0009
        /*0052*/ 	.short	0x0040
        /*0054*/ 	.byte	0x00, 0xf0, 0x21, 0x00


	//----- nvinfo : EIATTR_KPARAM_INFO
	.align		4
.L_65:
        /*0058*/ 	.byte	0x04, 0x17
        /*005a*/ 	.short	(.L_67 - .L_66)
.L_66:
        /*005c*/ 	.word	0x00000000
        /*0060*/ 	.short	0x0008
        /*0062*/ 	.short	0x0038
        /*0064*/ 	.byte	0x00, 0xf0, 0x21, 0x00


	//----- nvinfo : EIATTR_KPARAM_INFO
	.align		4
.L_67:
        /*0068*/ 	.byte	0x04, 0x17
        /*006a*/ 	.short	(.L_69 - .L_68)
.L_68:
        /*006c*/ 	.word	0x00000000
        /*0070*/ 	.short	0x0007
        /*0072*/ 	.short	0x0030
        /*0074*/ 	.byte	0x00, 0xf0, 0x21, 0x00


	//----- nvinfo : EIATTR_KPARAM_INFO
	.align		4
.L_69:
        /*0078*/ 	.byte	0x04, 0x17
        /*007a*/ 	.short	(.L_71 - .L_70)
.L_70:
        /*007c*/ 	.word	0x00000000
        /*0080*/ 	.short	0x0006
        /*0082*/ 	.short	0x0028
        /*0084*/ 	.byte	0x00, 0xf0, 0x21, 0x00


	//----- nvinfo : EIATTR_KPARAM_INFO
	.align		4
.L_71:
        /*0088*/ 	.byte	0x04, 0x17
        /*008a*/ 	.short	(.L_73 - .L_72)
.L_72:
        /*008c*/ 	.word	0x00000000
        /*0090*/ 	.short	0x0005
        /*0092*/ 	.short	0x0020
        /*0094*/ 	.byte	0x00, 0xf0, 0x21, 0x00


	//----- nvinfo : EIATTR_KPARAM_INFO
	.align		4
.L_73:
        /*0098*/ 	.byte	0x04, 0x17
        /*009a*/ 	.short	(.L_75 - .L_74)
.L_74:
        /*009c*/ 	.word	0x00000000
        /*00a0*/ 	.short	0x0004
        /*00a2*/ 	.short	0x0018
        /*00a4*/ 	.byte	0x00, 0xf0, 0x21, 0x00


	//----- nvinfo : EIATTR_KPARAM_INFO
	.align		4
.L_75:
        /*00a8*/ 	.byte	0x04, 0x17
        /*00aa*/ 	.short	(.L_77 - .L_76)
.L_76:
        /*00ac*/ 	.word	0x00000000
        /*00b0*/ 	.short	0x0003
        /*00b2*/ 	.short	0x0010
        /*00b4*/ 	.byte	0x00, 0xf0, 0x21, 0x00


	//----- nvinfo : EIATTR_KPARAM_INFO
	.align		4
.L_77:
        /*00b8*/ 	.byte	0x04, 0x17
        /*00ba*/ 	.short	(.L_79 - .L_78)
.L_78:
        /*00bc*/ 	.word	0x00000000
        /*00c0*/ 	.short	0x0002
        /*00c2*/ 	.short	0x0008
        /*00c4*/ 	.byte	0x00, 0xf0, 0x11, 0x00


	//----- nvinfo : EIATTR_KPARAM_INFO
	.align		4
.L_79:
        /*00c8*/ 	.byte	0x04, 0x17
        /*00ca*/ 	.short	(.L_81 - .L_80)
.L_80:
        /*00cc*/ 	.word	0x00000000
        /*00d0*/ 	.short	0x0001
        /*00d2*/ 	.short	0x0004
        /*00d4*/ 	.byte	0x00, 0xf0, 0x11, 0x00


	//----- nvinfo : EIATTR_KPARAM_INFO
	.align		4
.L_81:
        /*00d8*/ 	.byte	0x04, 0x17
        /*00da*/ 	.short	(.L_83 - .L_82)
.L_82:
        /*00dc*/ 	.word	0x00000000
        /*00e0*/ 	.short	0x0000
        /*00e2*/ 	.short	0x0000
        /*00e4*/ 	.byte	0x00, 0xf0, 0x11, 0x00


	//----- nvinfo : EIATTR_SPARSE_MMA_MASK
	.align		4
.L_83:
        /*00e8*/ 	.byte	0x03, 0x50
        /*00ea*/ 	.short	0x0000


	//----- nvinfo : EIATTR_MAXREG_COUNT
	.align		4
        /*00ec*/ 	.byte	0x03, 0x1b
        /*00ee*/ 	.short	0x00ff


	//----- nvinfo : EIATTR_MERCURY_ISA_VERSION
	.align		4
        /*00f0*/ 	.byte	0x03, 0x5f
        /*00f2*/ 	.short	0x0101


	//----- nvinfo : EIATTR_VRC_CTA_INIT_COUNT
	.align		4
        /*00f4*/ 	.byte	0x02, 0x4a
	.zero		1
	.zero		1


	//----- nvinfo : EIATTR_EXIT_INSTR_OFFSETS
	.align		4
        /*00f8*/ 	.byte	0x04, 0x1c
        /*00fa*/ 	.short	(.L_85 - .L_84)


	//   ....[0]....
.L_84:
        /*00fc*/ 	.word	0x00000080


	//   ....[1]....
        /*0100*/ 	.word	0x00000590


	//----- nvinfo : EIATTR_CBANK_PARAM_SIZE
	.align		4
.L_85:
        /*0104*/ 	.byte	0x03, 0x19
        /*0106*/ 	.short	0x0068


	//----- nvinfo : EIATTR_PARAM_CBANK
	.align		4
        /*0108*/ 	.byte	0x04, 0x0a
        /*010a*/ 	.short	(.L_87 - .L_86)
	.align		4
.L_86:
        /*010c*/ 	.word	index@(.nv.constant0._Z5srad2fiilPiS_S_S_PfS0_S0_S0_S0_S0_)
        /*0110*/ 	.short	0x0380
        /*0112*/ 	.short	0x0068


	//----- nvinfo : EIATTR_SW_WAR
	.align		4
.L_87:
        /*0114*/ 	.byte	0x04, 0x36
        /*0116*/ 	.short	(.L_89 - .L_88)
.L_88:
        /*0118*/ 	.word	0x00000008
.L_89:


//--------------------- .nv.info._Z4sradfiilPiS_S_S_PfS0_S0_S0_fS0_S0_ --------------------------
	.section	.nv.info._Z4sradfiilPiS_S_S_PfS0_S0_S0_fS0_S0_,"",@"SHT_CUDA_INFO"
	.sectionflags	@""
	.align	4


	//----- nvinfo : EIATTR_CUDA_API_VERSION
	.align		4
        /*0000*/ 	.byte	0x04, 0x37
        /*0002*/ 	.short	(.L_91 - .L_90)
.L_90:
        /*0004*/ 	.word	0x00000082


	//----- nvinfo : EIATTR_KPARAM_INFO
	.align		4
.L_91:
        /*0008*/ 	.byte	0x04, 0x17
        /*000a*/ 	.short	(.L_93 - .L_92)
.L_92:
        /*000c*/ 	.word	0x00000000
        /*0010*/ 	.short	0x000e
        /*0012*/ 	.short	0x0068
        /*0014*/ 	.byte	0x00, 0xf0, 0x21, 0x00


	//----- nvinfo : EIATTR_KPARAM_INFO
	.align		4
.L_93:
        /*0018*/ 	.byte	0x04, 0x17
        /*001a*/ 	.short	(.L_95 - .L_94)
.L_94:
        /*001c*/ 	.word	0x00000000
        /*0020*/ 	.short	0x000d
        /*0022*/ 	.short	0x0060
        /*0024*/ 	.byte	0x00, 0xf0, 0x21, 0x00


	//----- nvinfo : EIATTR_KPARAM_INFO
	.align		4
.L_95:
        /*0028*/ 	.byte	0x04, 0x17
        /*002a*/ 	.short	(.L_97 - .L_96)
.L_96:
        /*002c*/ 	.word	0x00000000
        /*0030*/ 	.short	0x000c
        /*0032*/ 	.short	0x0058
        /*0034*/ 	.byte	0x00, 0xf0, 0x11, 0x00


	//----- nvinfo : EIATTR_KPARAM_INFO
	.align		4
.L_97:
        /*0038*/ 	.byte	0x04, 0x17
        /*003a*/ 	.short	(.L_99 - .L_98)
.L_98:
        /*003c*/ 	.word	0x00000000
        /*0040*/ 	.short	0x000b
        /*0042*/ 	.short	0x0050
        /*0044*/ 	.byte	0x00, 0xf0, 0x21, 0x00


	//----- nvinfo : EIATTR_KPARAM_INFO
	.align		4
.L_99:
        /*0048*/ 	.byte	0x04, 0x17
        /*004a*/ 	.short	(.L_101 - .L_100)
.L_100:
        /*004c*/ 	.word	0x00000000
        /*0050*/ 	.short	0x000a
        /*0052*/ 	.short	0x0048
        /*0054*/ 	.byte	0x00, 0xf0, 0x21, 0x00


	//----- nvinfo : EIATTR_KPARAM_INFO
	.align		4
.L_101:
        /*0058*/ 	.byte	0x04, 0x17
        /*005a*/ 	.short	(.L_103 - .L_102)
.L_102:
        /*005c*/ 	.word	0x00000000
        /*0060*/ 	.short	0x0009
        /*0062*/ 	.short	0x0040
        /*0064*/ 	.byte	0x00, 0xf0, 0x21, 0x00


	//----- nvinfo : EIATTR_KPARAM_INFO
	.align		4
.L_103:
        /*0068*/ 	.byte	0x04, 0x17
        /*006a*/ 	.short	(.L_105 - .L_104)
.L_104:
        /*006c*/ 	.word	0x00000000
        /*0070*/ 	.short	0x0008
        /*0072*/ 	.short	0x0038
        /*0074*/ 	.byte	0x00, 0xf0, 0x21, 0x00


	//----- nvinfo : EIATTR_KPARAM_INFO
	.align		4
.L_105:
        /*0078*/ 	.byte	0x04, 0x17
        /*007a*/ 	.short	(.L_107 - .L_106)
.L_106:
        /*007c*/ 	.word	0x00000000
        /*0080*/ 	.short	0x0007
        /*0082*/ 	.short	0x0030
        /*0084*/ 	.byte	0x00, 0xf0, 0x21, 0x00


	//----- nvinfo : EIATTR_KPARAM_INFO
	.align		4
.L_107:
        /*0088*/ 	.byte	0x04, 0x17
        /*008a*/ 	.short	(.L_109 - .L_108)
.L_108:
        /*008c*/ 	.word	0x00000000
        /*0090*/ 	.short	0x0006
        /*0092*/ 	.short	0x0028
        /*0094*/ 	.byte	0x00, 0xf0, 0x21, 0x00


	//----- nvinfo : EIATTR_KPARAM_INFO
	.align		4
.L_109:
        /*0098*/ 	.byte	0x04, 0x17
        /*009a*/ 	.short	(.L_111 - .L_110)
.L_110:
        /*009c*/ 	.word	0x00000000
        /*00a0*/ 	.short	0x0005
        /*00a2*/ 	.short	0x0020
        /*00a4*/ 	.byte	0x00, 0xf0, 0x21, 0x00


	//----- nvinfo : EIATTR_KPARAM_INFO
	.align		4
.L_111:
        /*00a8*/ 	.byte	0x04, 0x17
        /*00aa*/ 	.short	(.L_113 - .L_112)
.L_112:
        /*00ac*/ 	.word	0x00000000
        /*00b0*/ 	.short	0x0004
        /*00b2*/ 	.short	0x0018
        /*00b4*/ 	.byte	0x00, 0xf0, 0x21, 0x00


	//----- nvinfo : EIATTR_KPARAM_INFO
	.align		4
.L_113:
        /*00b8*/ 	.byte	0x04, 0x17
        /*00ba*/ 	.short	(.L_115 - .L_114)
.L_114:
        /*00bc*/ 	.word	0x00000000
        /*00c0*/ 	.short	0x0003
        /*00c2*/ 	.short	0x0010
        /*00c4*/ 	.byte	0x00, 0xf0, 0x21, 0x00


	//----- nvinfo : EIATTR_KPARAM_INFO
	.align		4
.L_115:
        /*00c8*/ 	.byte	0x04, 0x17
        /*00ca*/ 	.short	(.L_117 - .L_116)
.L_116:
        /*00cc*/ 	.word	0x00000000
        /*00d0*/ 	.short	0x0002
        /*00d2*/ 	.short	0x0008
        /*00d4*/ 	.byte	0x00, 0xf0, 0x11, 0x00


	//----- nvinfo : EIATTR_KPARAM_INFO
	.align		4
.L_117:
        /*00d8*/ 	.byte	0x04, 0x17
        /*00da*/ 	.short	(.L_119 - .L_118)
.L_118:
        /*00dc*/ 	.word	0x00000000
        /*00e0*/ 	.short	0x0001
        /*00e2*/ 	.short	0x0004
        /*00e4*/ 	.byte	0x00, 0xf0, 0x11, 0x00


	//----- nvinfo : EIATTR_KPARAM_INFO
	.align		4
.L_119:
        /*00e8*/ 	.byte	0x04, 0x17
        /*00ea*/ 	.short	(.L_121 - .L_120)
.L_120:
        /*00ec*/ 	.word	0x00000000
        /*00f0*/ 	.short	0x0000
        /*00f2*/ 	.short	0x0000
        /*00f4*/ 	.byte	0x00, 0xf0, 0x11, 0x00


	//----- nvinfo : EIATTR_SPARSE_MMA_MASK
	.align		4
.L_121:
        /*00f8*/ 	.byte	0x03, 0x50
        /*00fa*/ 	.short	0x0000


	//----- nvinfo : EIATTR_MAXREG_COUNT
	.align		4
        /*00fc*/ 	.byte	0x03, 0x1b
        /*00fe*/ 	.short	0x00ff


	//----- nvinfo : EIATTR_MERCURY_ISA_VERSION
	.align		4
        /*0100*/ 	.byte	0x03, 0x5f
        /*0102*/ 	.short	0x0101


	//----- nvinfo : EIATTR_VRC_CTA_INIT_COUNT
	.align		4
        /*0104*/ 	.byte	0x02, 0x4a
	.zero		1
	.zero		1


	//----- nvinfo : EIATTR_EXIT_INSTR_OFFSETS
	.align		4
        /*0108*/ 	.byte	0x04, 0x1c
        /*010a*/ 	.short	(.L_123 - .L_122)


	//   ....[0]....
.L_122:
        /*010c*/ 	.word	0x00000080


	//   ....[1]....
        /*0110*/ 	.word	0x00000c00


	//----- nvinfo : EIATTR_CRS_STACK_SIZE
	.align		4
.L_123:
        /*0114*/ 	.byte	0x04, 0x1e
        /*0116*/ 	.short	(.L_125 - .L_124)
.L_124:
        /*0118*/ 	.word	0x00000000


	//----- nvinfo : EIATTR_CBANK_PARAM_SIZE
	.align		4
.L_125:
        /*011c*/ 	.byte	0x03, 0x19
        /*011e*/ 	.short	0x0070


	//----- nvinfo : EIATTR_PARAM_CBANK
	.align		4
        /*0120*/ 	.byte	0x04, 0x0a
        /*0122*/ 	.short	(.L_127 - .L_126)
	.align		4
.L_126:
        /*0124*/ 	.word	index@(.nv.constant0._Z4sradfiilPiS_S_S_PfS0_S0_S0_fS0_S0_)
        /*0128*/ 	.short	0x0380
        /*012a*/ 	.short	0x0070


	//----- nvinfo : EIATTR_SW_WAR
	.align		4
.L_127:
        /*012c*/ 	.byte	0x04, 0x36
        /*012e*/ 	.short	(.L_129 - .L_128)
.L_128:
        /*0130*/ 	.word	0x00000008
.L_129:


//--------------------- .nv.info._Z6reduceliiPfS_ --------------------------
	.section	.nv.info._Z6reduceliiPfS_,"",@"SHT_CUDA_INFO"
	.sectionflags	@""
	.align	4


	//----- nvinfo : EIATTR_CUDA_API_VERSION
	.align		4
        /*0000*/ 	.byte	0x04, 0x37
        /*0002*/ 	.short	(.L_131 - .L_130)
.L_130:
        /*0004*/ 	.word	0x00000082


	//----- nvinfo : EIATTR_KPARAM_INFO
	.align		4
.L_131:
        /*0008*/ 	.byte	0x04, 0x17
        /*000a*/ 	.short	(.L_133 - .L_132)
.L_132:
        /*000c*/ 	.word	0x00000000
        /*0010*/ 	.short	0x0004
        /*0012*/ 	.short	0x0018
        /*0014*/ 	.byte	0x00, 0xf0, 0x21, 0x00


	//----- nvinfo : EIATTR_KPARAM_INFO
	.align		4
.L_133:
        /*0018*/ 	.byte	0x04, 0x17
        /*001a*/ 	.short	(.L_135 - .L_134)
.L_134:
        /*001c*/ 	.word	0x00000000
        /*0020*/ 	.short	0x0003
        /*0022*/ 	.short	0x0010
        /*0024*/ 	.byte	0x00, 0xf0, 0x21, 0x00


	//----- nvinfo : EIATTR_KPARAM_INFO
	.align		4
.L_135:
        /*0028*/ 	.byte	0x04, 0x17
        /*002a*/ 	.short	(.L_137 - .L_136)
.L_136:
        /*002c*/ 	.word	0x00000000
        /*0030*/ 	.short	0x0002
        /*0032*/ 	.short	0x000c
        /*0034*/ 	.byte	0x00, 0xf0, 0x11, 0x00


	//----- nvinfo : EIATTR_KPARAM_INFO
	.align		4
.L_137:
        /*0038*/ 	.byte	0x04, 0x17
        /*003a*/ 	.short	(.L_139 - .L_138)
.L_138:
        /*003c*/ 	.word	0x00000000
        /*0040*/ 	.short	0x0001
        /*0042*/ 	.short	0x0008
        /*0044*/ 	.byte	0x00, 0xf0, 0x11, 0x00


	//----- nvinfo : EIATTR_KPARAM_INFO
	.align		4
.L_139:
        /*0048*/ 	.byte	0x04, 0x17
        /*004a*/ 	.short	(.L_141 - .L_140)
.L_140:
        /*004c*/ 	.word	0x00000000
        /*0050*/ 	.short	0x0000
        /*0052*/ 	.short	0x0000
        /*0054*/ 	.byte	0x00, 0xf0, 0x21, 0x00


	//----- nvinfo : EIATTR_SPARSE_MMA_MASK
	.align		4
.L_141:
        /*0058*/ 	.byte	0x03, 0x50
        /*005a*/ 	.short	0x0000


	//----- nvinfo : EIATTR_MAXREG_COUNT
	.align		4
        /*005c*/ 	.byte	0x03, 0x1b
        /*005e*/ 	.short	0x00ff


	//----- nvinfo : EIATTR_NUM_BARRIERS
	.align		4
        /*0060*/ 	.byte	0x02, 0x4c
        /*0062*/ 	.byte	0x01
	.zero		1


	//----- nvinfo : EIATTR_MERCURY_ISA_VERSION
	.align		4
        /*0064*/ 	.byte	0x03, 0x5f
        /*0066*/ 	.short	0x0101


	//----- nvinfo : EIATTR_VRC_CTA_INIT_COUNT
	.align		4
        /*0068*/ 	.byte	0x02, 0x4a
	.zero		1
	.zero		1


	//----- nvinfo : EIATTR_EXIT_INSTR_OFFSETS
	.align		4
        /*006c*/ 	.byte	0x04, 0x1c
        /*006e*/ 	.short	(.L_143 - .L_142)


	//   ....[0]....
.L_142:
        /*0070*/ 	.word	0x00000810


	//   ....[1]....
        /*0074*/ 	.word	0x00000860


	//   ....[2]....
        /*0078*/ 	.word	0x00000ce0


	//   ....[3]....
        /*007c*/ 	.word	0x000019c0


	//   ....[4]....
        /*0080*/ 	.word	0x00001fa0


	//   ....[5]....
        /*0084*/ 	.word	0x00001ff0


	//----- nvinfo : EIATTR_CRS_STACK_SIZE
	.align		4
.L_143:
        /*0088*/ 	.byte	0x04, 0x1e
        /*008a*/ 	.short	(.L_145 - .L_144)
.L_144:
        /*008c*/ 	.word	0x00000000


	//----- nvinfo : EIATTR_CBANK_PARAM_SIZE
	.align		4
.L_145:
        /*0090*/ 	.byte	0x03, 0x19
        /*0092*/ 	.short	0x0020


	//----- nvinfo : EIATTR_PARAM_CBANK
	.align		4
        /*0094*/ 	.byte	0x04, 0x0a
        /*0096*/ 	.short	(.L_147 - .L_146)
	.align		4
.L_146:
        /*0098*/ 	.word	index@(.nv.constant0._Z6reduceliiPfS_)
        /*009c*/ 	.short	0x0380
        /*009e*/ 	.short	0x0020


	//----- nvinfo : EIATTR_SW_WAR
	.align		4
.L_147:
        /*00a0*/ 	.byte	0x04, 0x36
        /*00a2*/ 	.short	(.L_149 - .L_148)
.L_148:
        /*00a4*/ 	.word	0x00000008
.L_149:


//--------------------- .nv.info._Z7preparelPfS_S_ --------------------------
	.section	.nv.info._Z7preparelPfS_S_,"",@"SHT_CUDA_INFO"
	.sectionflags	@""
	.align	4


	//----- nvinfo : EIATTR_CUDA_API_VERSION
	.align		4
        /*0000*/ 	.byte	0x04, 0x37
        /*0002*/ 	.short	(.L_151 - .L_150)
.L_150:
        /*0004*/ 	.word	0x00000082


	//----- nvinfo : EIATTR_KPARAM_INFO
	.align		4
.L_151:
        /*0008*/ 	.byte	0x04, 0x17
        /*000a*/ 	.short	(.L_153 - .L_152)
.L_152:
        /*000c*/ 	.word	0x00000000
        /*0010*/ 	.short	0x0003
        /*0012*/ 	.short	0x0018
        /*0014*/ 	.byte	0x00, 0xf0, 0x21, 0x00


	//----- nvinfo : EIATTR_KPARAM_INFO
	.align		4
.L_153:
        /*0018*/ 	.byte	0x04, 0x17
        /*001a*/ 	.short	(.L_155 - .L_154)
.L_154:
        /*001c*/ 	.word	0x00000000
        /*0020*/ 	.short	0x0002
        /*0022*/ 	.short	0x0010
        /*0024*/ 	.byte	0x00, 0xf0, 0x21, 0x00


	//----- nvinfo : EIATTR_KPARAM_INFO
	.align		4
.L_155:
        /*0028*/ 	.byte	0x04, 0x17
        /*002a*/ 	.short	(.L_157 - .L_156)
.L_156:
        /*002c*/ 	.word	0x00000000
        /*0030*/ 	.short	0x0001
        /*0032*/ 	.short	0x0008
        /*0034*/ 	.byte	0x00, 0xf0, 0x21, 0x00


	//----- nvinfo : EIATTR_KPARAM_INFO
	.align		4
.L_157:
        /*0038*/ 	.byte	0x04, 0x17
        /*003a*/ 	.short	(.L_159 - .L_158)
.L_158:
        /*003c*/ 	.word	0x00000000
        /*0040*/ 	.short	0x0000
        /*0042*/ 	.short	0x0000
        /*0044*/ 	.byte	0x00, 0xf0, 0x21, 0x00


	//----- nvinfo : EIATTR_SPARSE_MMA_MASK
	.align		4
.L_159:
        /*0048*/ 	.byte	0x03, 0x50
        /*004a*/ 	.short	0x0000


	//----- nvinfo : EIATTR_MAXREG_COUNT
	.align		4
        /*004c*/ 	.byte	0x03, 0x1b
        /*004e*/ 	.short	0x00ff


	//----- nvinfo : EIATTR_MERCURY_ISA_VERSION
	.align		4
        /*0050*/ 	.byte	0x03, 0x5f
        /*0052*/ 	.short	0x0101


	//----- nvinfo : EIATTR_VRC_CTA_INIT_COUNT
	.align		4
        /*0054*/ 	.byte	0x02, 0x4a
	.zero		1
	.zero		1


	//----- nvinfo : EIATTR_EXIT_INSTR_OFFSETS
	.align		4
        /*0058*/ 	.byte	0x04, 0x1c
        /*005a*/ 	.short	(.L_161 - .L_160)


	//   ....[0]....
.L_160:
        /*005c*/ 	.word	0x00000080


	//   ....[1]....
        /*0060*/ 	.word	0x00000150


	//----- nvinfo : EIATTR_CBANK_PARAM_SIZE
	.align		4
.L_161:
        /*0064*/ 	.byte	0x03, 0x19
        /*0066*/ 	.short	0x0020


	//----- nvinfo : EIATTR_PARAM_CBANK
	.align		4
        /*0068*/ 	.byte	0x04, 0x0a
        /*006a*/ 	.short	(.L_163 - .L_162)
	.align		4
.L_162:
        /*006c*/ 	.word	index@(.nv.constant0._Z7preparelPfS_S_)
        /*0070*/ 	.short	0x0380
        /*0072*/ 	.short	0x0020


	//----- nvinfo : EIATTR_SW_WAR
	.align		4
.L_163:
        /*0074*/ 	.byte	0x04, 0x36
        /*0076*/ 	.short	(.L_165 - .L_164)
.L_164:
        /*0078*/ 	.word	0x00000008
.L_165:


//--------------------- .nv.info._Z7extractlPf    --------------------------
	.section	.nv.info._Z7extractlPf,"",@"SHT_CUDA_INFO"
	.sectionflags	@""
	.align	4


	//----- nvinfo : EIATTR_CUDA_API_VERSION
	.align		4
        /*0000*/ 	.byte	0x04, 0x37
        /*0002*/ 	.short	(.L_167 - .L_166)
.L_166:
        /*0004*/ 	.word	0x00000082


	//----- nvinfo : EIATTR_KPARAM_INFO
	.align		4
.L_167:
        /*0008*/ 	.byte	0x04, 0x17
        /*000a*/ 	.short	(.L_169 - .L_168)
.L_168:
        /*000c*/ 	.word	0x00000000
        /*0010*/ 	.short	0x0001
        /*0012*/ 	.short	0x0008
        /*0014*/ 	.byte	0x00, 0xf0, 0x21, 0x00


	//----- nvinfo : EIATTR_KPARAM_INFO
	.align		4
.L_169:
        /*0018*/ 	.byte	0x04, 0x17
        /*001a*/ 	.short	(.L_171 - .L_170)
.L_170:
        /*001c*/ 	.word	0x00000000
        /*0020*/ 	.short	0x0000
        /*0022*/ 	.short	0x0000
        /*0024*/ 	.byte	0x00, 0xf0, 0x21, 0x00


	//----- nvinfo : EIATTR_SPARSE_MMA_MASK
	.align		4
.L_171:
        /*0028*/ 	.byte	0x03, 0x50
        /*002a*/ 	.short	0x0000


	//----- nvinfo : EIATTR_MAXREG_COUNT
	.align		4
        /*002c*/ 	.byte	0x03, 0x1b
        /*002e*/ 	.short	0x00ff


	//----- nvinfo : EIATTR_MERCURY_ISA_VERSION
	.align		4
        /*0030*/ 	.byte	0x03, 0x5f
        /*0032*/ 	.short	0x0101


	//----- nvinfo : EIATTR_VRC_CTA_INIT_COUNT
	.align		4
        /*0034*/ 	.byte	0x02, 0x4a
	.zero		1
	.zero		1


	//----- nvinfo : EIATTR_EXIT_INSTR_OFFSETS
	.align		4
        /*0038*/ 	.byte	0x04, 0x1c
        /*003a*/ 	.short	(.L_173 - .L_172)


	//   ....[0]....
.L_172:
        /*003c*/ 	.word	0x00000080


	//   ....[1]....
        /*0040*/ 	.word	0x000002c0


	//----- nvinfo : EIATTR_CRS_STACK_SIZE
	.align		4
.L_173:
        /*0044*/ 	.byte	0x04, 0x1e
        /*0046*/ 	.short	(.L_175 - .L_174)
.L_174:
        /*0048*/ 	.word	0x00000000


	//----- nvinfo : EIATTR_CBANK_PARAM_SIZE
	.align		4
.L_175:
        /*004c*/ 	.byte	0x03, 0x19
        /*004e*/ 	.short	0x0010


	//----- nvinfo : EIATTR_PARAM_CBANK
	.align		4
        /*0050*/ 	.byte	0x04, 0x0a
        /*0052*/ 	.short	(.L_177 - .L_176)
	.align		4
.L_176:
        /*0054*/ 	.word	index@(.nv.constant0._Z7extractlPf)
        /*0058*/ 	.short	0x0380
        /*005a*/ 	.short	0x0010


	//----- nvinfo : EIATTR_SW_WAR
	.align		4
.L_177:
        /*005c*/ 	.byte	0x04, 0x36
        /*005e*/ 	.short	(.L_179 - .L_178)
.L_178:
        /*0060*/ 	.word	0x00000008
.L_179:


//--------------------- .nv.callgraph             --------------------------
	.section	.nv.callgraph,"",@"SHT_CUDA_CALLGRAPH"
	.align	4
	.sectionentsize	8
	.align		4
        /*0000*/ 	.word	0x00000000
	.align		4
        /*0004*/ 	.word	0xffffffff
	.align		4
        /*0008*/ 	.word	0x00000000
	.align		4
        /*000c*/ 	.word	0xfffffffe
	.align		4
        /*0010*/ 	.word	0x00000000
	.align		4
        /*0014*/ 	.word	0xfffffffd
	.align		4
        /*0018*/ 	.word	0x00000000
	.align		4
        /*001c*/ 	.word	0xfffffffc


//--------------------- .text._Z8compresslPf      --------------------------
	.section	.text._Z8compresslPf,"ax",@progbits
	.align	128
        .global         _Z8compresslPf
        .type           _Z8compresslPf,@function
        .size           _Z8compresslPf,(.L_x_63 - _Z8compresslPf)
        .other          _Z8compresslPf,@"STO_CUDA_ENTRY STV_DEFAULT"
_Z8compresslPf:
.text._Z8compresslPf:
[----:B------:R-:W-:Y:S01]  /*0000*/  LDC R1, c[0x0][0x37c] ;  /* 0x0000df00ff017b82 */ /* 0x000fe20000000800 */
[----:B------:R-:W0:Y:S01]  /*0010*/  S2R R5, SR_CTAID.X ;  /* 0x0000000000057919 */ /* 0x000e220000002500 */
[----:B------:R-:W1:Y:S01]  /*0020*/  LDCU.64 UR4, c[0x0][0x380] ;  /* 0x00007000ff0477ac */ /* 0x000e620008000a00 */
[----:B------:R-:W0:Y:S02]  /*0030*/  S2R R0, SR_TID.X ;  /* 0x0000000000007919 */ /* 0x000e240000002100 */
[----:B0-----:R-:W-:-:S04]  /*0040*/  LEA R5, R5, R0, 0x9 ;  /* 0x0000000005057211 */ /* 0x001fc800078e48ff */
[----:B-1----:R-:W-:Y:S02]  /*0050*/  ISETP.GE.U32.AND P0, PT, R5, UR4, PT ;  /* 0x0000000405007c0c */ /* 0x002fe4000bf06070 */
[----:B------:R-:W-:-:S04]  /*0060*/  SHF.R.S32.HI R0, RZ, 0x1f, R5 ;  /* 0x0000001fff007819 */ /* 0x000fc80000011405 */
[----:B------:R-:W-:-:S13]  /*0070*/  ISETP.GE.AND.EX P0, PT, R0, UR5, PT, P0 ;  /* 0x0000000500007c0c */ /* 0x000fda000bf06300 */
[----:B------:R-:W-:Y:S05]  /*0080*/  @P0 EXIT ;  /* 0x000000000000094d */ /* 0x000fea0003800000 */
[----:B------:R-:W0:Y:S01]  /*0090*/  LDC.64 R2, c[0x0][0x388] ;  /* 0x0000e200ff027b82 */ /* 0x000e220000000a00 */
[----:B------:R-:W1:Y:S01]  /*00a0*/  LDCU.64 UR4, c[0x0][0x358] ;  /* 0x00006b00ff0477ac */ /* 0x000e620008000a00 */
[----:B0-----:R-:W-:-:S05]  /*00b0*/  IMAD.WIDE R2, R5, 0x4, R2 ;  /* 0x0000000405027825 */ /* 0x001fca00078e0202 */
[----:B-1----:R-:W2:Y:S01]  /*00c0*/  LDG.E R0, desc[UR4][R2.64] ;  /* 0x0000000402007981 */ /* 0x002ea2000c1e1900 */
[----:B------:R-:W-:Y:S01]  /*00d0*/  HFMA2 R7, -RZ, RZ, 1.5048828125, 33.21875 ;  /* 0x3e055027ff077431 */ /* 0x000fe200000001ff */
[----:B--2---:R-:W-:-:S13]  /*00e0*/  FSETP.GEU.AND P0, PT, R0, 1.175494350822287508e-38, PT ;  /* 0x008000000000780b */ /* 0x004fda0003f0e000 */
[----:B------:R-:W-:-:S05]  /*00f0*/  @!P0 FMUL R0, R0, 8388608 ;  /* 0x4b00000000008820 */ /* 0x000fca0000400000 */
[C---:B------:R-:W-:Y:S02]  /*0100*/  IADD3 R4, PT, PT, R0.reuse, -0x3f2aaaab, RZ ;  /* 0xc0d5555500047810 */ /* 0x040fe40007ffe0ff */
[----:B------:R-:W-:Y:S02]  /*0110*/  ISETP.GE.U32.AND P1, PT, R0, 0x7f800000, PT ;  /* 0x7f8000000000780c */ /* 0x000fe40003f26070 */
[----:B------:R-:W-:-:S04]  /*0120*/  LOP3.LUT R5, R4, 0xff800000, RZ, 0xc0, !PT ;  /* 0xff80000004057812 */ /* 0x000fc800078ec0ff */
[-C--:B------:R-:W-:Y:S02]  /*0130*/  IADD3 R4, PT, PT, R0, -R5.reuse, RZ ;  /* 0x8000000500047210 */ /* 0x080fe40007ffe0ff */
[----:B------:R-:W-:-:S03]  /*0140*/  I2FP.F32.S32 R5, R5 ;  /* 0x0000000500057245 */ /* 0x000fc60000201400 */
[----:B------:R-:W-:Y:S01]  /*0150*/  FADD R6, R4, -1 ;  /* 0xbf80000004067421 */ /* 0x000fe20000000000 */
[----:B------:R-:W-:Y:S02]  /*0160*/  FSEL R4, RZ, -23, P0 ;  /* 0xc1b80000ff047808 */ /* 0x000fe40000000000 */
[----:B------:R-:W-:Y:S01]  /*0170*/  FSETP.NEU.AND P0, PT, R0, RZ, PT ;  /* 0x000000ff0000720b */ /* 0x000fe20003f0d000 */
[C---:B------:R-:W-:Y:S02]  /*0180*/  FFMA R7, R6.reuse, -R7, 0.14084610342979431152 ;  /* 0x3e1039f606077423 */ /* 0x040fe40000000807 */
[----:B------:R-:W-:Y:S01]  /*0190*/  FFMA R4, R5, 1.1920928955078125e-07, R4 ;  /* 0x3400000005047823 */ /* 0x000fe20000000004 */
[----:B------:R-:W-:Y:S01]  /*01a0*/  @P1 MOV R5, 0x7f800000 ;  /* 0x7f80000000051802 */ /* 0x000fe20000000f00 */
[----:B------:R-:W-:-:S04]  /*01b0*/  FFMA R7, R6, R7, -0.12148627638816833496 ;  /* 0xbdf8cdcc06077423 */ /* 0x000fc80000000007 */
[----:B------:R-:W-:-:S04]  /*01c0*/  FFMA R7, R6, R7, 0.13980610668659210205 ;  /* 0x3e0f295506077423 */ /* 0x000fc80000000007 */
[----:B------:R-:W-:-:S04]  /*01d0*/  FFMA R7, R6, R7, -0.16684235632419586182 ;  /* 0xbe2ad8b906077423 */ /* 0x000fc80000000007 */
[----:B------:R-:W-:-:S04]  /*01e0*/  FFMA R7, R6, R7, 0.20012299716472625732 ;  /* 0x3e4ced0b06077423 */ /* 0x000fc80000000007 */
[----:B------:R-:W-:-:S04]  /*01f0*/  FFMA R7, R6, R7, -0.24999669194221496582 ;  /* 0xbe7fff2206077423 */ /* 0x000fc80000000007 */
[----:B------:R-:W-:-:S04]  /*0200*/  FFMA R7, R6, R7, 0.33333182334899902344 ;  /* 0x3eaaaa7806077423 */ /* 0x000fc80000000007 */
[----:B------:R-:W-:-:S04]  /*0210*/  FFMA R7, R6, R7, -0.5 ;  /* 0xbf00000006077423 */ /* 0x000fc80000000007 */
[----:B------:R-:W-:-:S04]  /*0220*/  FMUL R7, R6, R7 ;  /* 0x0000000706077220 */ /* 0x000fc80000400000 */
[----:B------:R-:W-:-:S04]  /*0230*/  FFMA R7, R6, R7, R6 ;  /* 0x0000000706077223 */ /* 0x000fc80000000006 */
[----:B------:R-:W-:Y:S01]  /*0240*/  FFMA R4, R4, 0.69314718246459960938, R7 ;  /* 0x3f31721804047823 */ /* 0x000fe20000000007 */
[----:B------:R-:W-:-:S04]  /*0250*/  @P1 FFMA R4, R0, R5, +INF ;  /* 0x7f80000000041423 */ /* 0x000fc80000000005 */
[----:B------:R-:W-:-:S05]  /*0260*/  FMUL R4, R4, 255 ;  /* 0x437f000004047820 */ /* 0x000fca0000400000 */
[----:B------:R-:W-:-:S05]  /*0270*/  FSEL R5, R4, -INF , P0 ;  /* 0xff80000004057808 */ /* 0x000fca0000000000 */
[----:B------:R-:W-:Y:S01]  /*0280*/  STG.E desc[UR4][R2.64], R5 ;  /* 0x0000000502007986 */ /* 0x000fe2000c101904 */
[----:B------:R-:W-:Y:S05]  /*0290*/  EXIT ;  /* 0x000000000000794d */ /* 0x000fea0003800000 */
.L_x_0:
[----:B------:R-:W-:-:S00]  /*02a0*/  BRA `(.L_x_0) ;  /* 0xfffffffc00fc7947 */ /* 0x000fc0000383ffff */
[----:B------:R-:W-:-:S00]  /*02b0*/  NOP ;  /* 0x0000000000007918 */ /* 0x000fc00000000000 */
        /* <DEDUP_REMOVED lines=12> */
.L_x_63:


//--------------------- .text._Z5srad2fiilPiS_S_S_PfS0_S0_S0_S0_S0_ --------------------------
	.section	.text._Z5srad2fiilPiS_S_S_PfS0_S0_S0_S0_S0_,"ax",@progbits
	.align	128
        .global         _Z5srad2fiilPiS_S_S_PfS0_S0_S0_S0_S0_
        .type           _Z5srad2fiilPiS_S_S_PfS0_S0_S0_S0_S0_,@function
        .size           _Z5srad2fiilPiS_S_S_PfS0_S0_S0_S0_S0_,(.L_x_64 - _Z5srad2fiilPiS_S_S_PfS0_S0_S0_S0_S0_)
        .other          _Z5srad2fiilPiS_S_S_PfS0_S0_S0_S0_S0_,@"STO_CUDA_ENTRY STV_DEFAULT"
_Z5srad2fiilPiS_S_S_PfS0_S0_S0_S0_S0_:
.text._Z5srad2fiilPiS_S_S_PfS0_S0_S0_S0_S0_:
        /* <DEDUP_REMOVED lines=9> */
[----:B------:R-:W0:Y:S01]  /*0090*/  LDC R4, c[0x0][0x384] ;  /* 0x0000e100ff047b82 */ /* 0x000e220000000800 */
[----:B------:R-:W-:Y:S01]  /*00a0*/  VIADD R7, R5, 0x1 ;  /* 0x0000000105077836 */ /* 0x000fe20000000000 */
[----:B------:R-:W1:Y:S04]  /*00b0*/  LDCU.64 UR4, c[0x0][0x358] ;  /* 0x00006b00ff0477ac */ /* 0x000e680008000a00 */
[----:B------:R-:W-:Y:S01]  /*00c0*/  ISETP.GE.AND P3, PT, R7, RZ, PT ;  /* 0x000000ff0700720c */ /* 0x000fe20003f66270 */
[----:B------:R-:W2:Y:S01]  /*00d0*/  LDCU UR6, c[0x0][0x380] ;  /* 0x00007000ff0677ac */ /* 0x000ea20008000800 */
[----:B------:R-:W3:Y:S08]  /*00e0*/  LDC.64 R16, c[0x0][0x3a0] ;  /* 0x0000e800ff107b82 */ /* 0x000ef00000000a00 */
[----:B------:R-:W4:Y:S01]  /*00f0*/  LDC.64 R18, c[0x0][0x3a8] ;  /* 0x0000ea00ff127b82 */ /* 0x000f220000000a00 */
[----:B0-----:R-:W-:-:S07]  /*0100*/  IABS R11, R4 ;  /* 0x00000004000b7213 */ /* 0x001fce0000000000 */
[----:B------:R-:W0:Y:S01]  /*0110*/  LDC.64 R22, c[0x0][0x3c0] ;  /* 0x0000f000ff167b82 */ /* 0x000e220000000a00 */
[----:B------:R-:W5:Y:S07]  /*0120*/  I2F.RP R0, R11 ;  /* 0x0000000b00007306 */ /* 0x000f6e0000209400 */
[----:B------:R-:W2:Y:S01]  /*0130*/  LDC.64 R14, c[0x0][0x3b8] ;  /* 0x0000ee00ff0e7b82 */ /* 0x000ea20000000a00 */
[----:B-----5:R-:W5:Y:S02]  /*0140*/  MUFU.RCP R0, R0 ;  /* 0x0000000000007308 */ /* 0x020f640000001000 */
[----:B-----5:R-:W-:-:S06]  /*0150*/  VIADD R2, R0, 0xffffffe ;  /* 0x0ffffffe00027836 */ /* 0x020fcc0000000000 */
[----:B------:R5:W1:Y:S02]  /*0160*/  F2I.FTZ.U32.TRUNC.NTZ R3, R2 ;  /* 0x0000000200037305 */ /* 0x000a64000021f000 */
[----:B-----5:R-:W-:Y:S01]  /*0170*/  HFMA2 R2, -RZ, RZ, 0, 0 ;  /* 0x00000000ff027431 */ /* 0x020fe200000001ff */
[----:B-1----:R-:W-:-:S05]  /*0180*/  IADD3 R6, PT, PT, RZ, -R3, RZ ;  /* 0x80000003ff067210 */ /* 0x002fca0007ffe0ff */
[----:B------:R-:W-:Y:S01]  /*0190*/  IMAD R9, R6, R11, RZ ;  /* 0x0000000b06097224 */ /* 0x000fe200078e02ff */
[----:B------:R-:W-:-:S03]  /*01a0*/  IABS R6, R7 ;  /* 0x0000000700067213 */ /* 0x000fc60000000000 */
[----:B------:R-:W-:Y:S01]  /*01b0*/  IMAD.HI.U32 R3, R3, R9, R2 ;  /* 0x0000000903037227 */ /* 0x000fe200078e0002 */
[-C--:B------:R-:W-:Y:S02]  /*01c0*/  LOP3.LUT R2, R7, R4.reuse, RZ, 0x3c, !PT ;  /* 0x0000000407027212 */ /* 0x080fe400078e3cff */
[----:B------:R-:W-:-:S03]  /*01d0*/  LOP3.LUT R7, RZ, R4, RZ, 0x33, !PT ;  /* 0x00000004ff077212 */ /* 0x000fc600078e33ff */
[----:B------:R-:W-:-:S04]  /*01e0*/  IMAD.HI.U32 R3, R3, R6, RZ ;  /* 0x0000000603037227 */ /* 0x000fc800078e00ff */
[----:B------:R-:W-:-:S04]  /*01f0*/  IMAD.MOV R0, RZ, RZ, -R3 ;  /* 0x000000ffff007224 */ /* 0x000fc800078e0a03 */
[----:B------:R-:W-:-:S05]  /*0200*/  IMAD R0, R11, R0, R6 ;  /* 0x000000000b007224 */ /* 0x000fca00078e0206 */
[----:B------:R-:W-:-:S13]  /*0210*/  ISETP.GT.U32.AND P2, PT, R11, R0, PT ;  /* 0x000000000b00720c */ /* 0x000fda0003f44070 */
[----:B------:R-:W-:Y:S01]  /*0220*/  @!P2 IADD3 R0, PT, PT, R0, -R11, RZ ;  /* 0x8000000b0000a210 */ /* 0x000fe20007ffe0ff */
[----:B------:R-:W-:-:S03]  /*0230*/  @!P2 VIADD R3, R3, 0x1 ;  /* 0x000000010303a836 */ /* 0x000fc60000000000 */
[-C--:B------:R-:W-:Y:S01]  /*0240*/  ISETP.GT.U32.AND P0, PT, R11, R0.reuse, PT ;  /* 0x000000000b00720c */ /* 0x080fe20003f04070 */
[C---:B------:R-:W-:Y:S01]  /*0250*/  IMAD.IADD R9, R0.reuse, 0x1, -R11 ;  /* 0x0000000100097824 */ /* 0x040fe200078e0a0b */
[----:B------:R-:W-:Y:S02]  /*0260*/  ISETP.GE.U32.AND P1, PT, R0, R11, PT ;  /* 0x0000000b0000720c */ /* 0x000fe40003f26070 */
[----:B------:R-:W1:Y:S02]  /*0270*/  LDC.64 R10, c[0x0][0x3d0] ;  /* 0x0000f400ff0a7b82 */ /* 0x000e640000000a00 */
[----:B------:R-:W-:Y:S02]  /*0280*/  SEL R0, R9, R0, !P0 ;  /* 0x0000000009007207 */ /* 0x000fe40004000000 */
[----:B------:R-:W-:Y:S02]  /*0290*/  ISETP.NE.AND P0, PT, R4, RZ, PT ;  /* 0x000000ff0400720c */ /* 0x000fe40003f05270 */
[----:B------:R-:W-:-:S02]  /*02a0*/  @!P3 IADD3 R0, PT, PT, -R0, RZ, RZ ;  /* 0x000000ff0000b210 */ /* 0x000fc40007ffe1ff */
[----:B------:R-:W-:Y:S01]  /*02b0*/  ISETP.GE.AND P3, PT, R2, RZ, PT ;  /* 0x000000ff0200720c */ /* 0x000fe20003f66270 */
[----:B------:R-:W5:Y:S01]  /*02c0*/  LDC.64 R8, c[0x0][0x3d8] ;  /* 0x0000f600ff087b82 */ /* 0x000f620000000a00 */
[----:B------:R-:W-:Y:S02]  /*02d0*/  SEL R13, R7, R0, !P0 ;  /* 0x00000000070d7207 */ /* 0x000fe40004000000 */
[----:B------:R-:W-:Y:S02]  /*02e0*/  @P1 IADD3 R3, PT, PT, R3, 0x1, RZ ;  /* 0x0000000103031810 */ /* 0x000fe40007ffe0ff */
[----:B------:R-:W-:-:S04]  /*02f0*/  ISETP.NE.AND P1, PT, R13, RZ, PT ;  /* 0x000000ff0d00720c */ /* 0x000fc80003f25270 */
[----:B------:R-:W-:-:S03]  /*0300*/  SEL R13, R13, R4, P1 ;  /* 0x000000040d0d7207 */ /* 0x000fc60000800000 */
[----:B------:R-:W-:Y:S02]  /*0310*/  @!P3 IADD3 R3, PT, PT, -R3, RZ, RZ ;  /* 0x000000ff0303b210 */ /* 0x000fe40007ffe1ff */
[----:B------:R-:W-:Y:S02]  /*0320*/  VIADD R13, R13, 0xffffffff ;  /* 0xffffffff0d0d7836 */ /* 0x000fe40000000000 */
[----:B------:R-:W-:Y:S02]  /*0330*/  SEL R3, R7, R3, !P0 ;  /* 0x0000000307037207 */ /* 0x000fe40004000000 */
[----:B---3--:R-:W-:Y:S01]  /*0340*/  IMAD.WIDE R16, R13, 0x4, R16 ;  /* 0x000000040d107825 */ /* 0x008fe200078e0210 */
[----:B------:R-:W3:Y:S01]  /*0350*/  LDC.64 R6, c[0x0][0x3e0] ;  /* 0x0000f800ff067b82 */ /* 0x000ee20000000a00 */
[C---:B------:R-:W-:Y:S02]  /*0360*/  IADD3 R21, PT, PT, R3.reuse, -0x1, RZ ;  /* 0xffffffff03157810 */ /* 0x040fe40007ffe0ff */
[----:B------:R-:W-:-:S02]  /*0370*/  @P1 IADD3 R21, PT, PT, R3, RZ, RZ ;  /* 0x000000ff03151210 */ /* 0x000fc40007ffe0ff */
[----:B------:R-:W5:Y:S03]  /*0380*/  LDG.E R16, desc[UR4][R16.64] ;  /* 0x0000000410107981 */ /* 0x000f66000c1e1900 */
[----:B----4-:R-:W-:Y:S01]  /*0390*/  IMAD.WIDE R18, R21, 0x4, R18 ;  /* 0x0000000415127825 */ /* 0x010fe200078e0212 */
[----:B------:R-:W4:Y:S05]  /*03a0*/  LDC.64 R2, c[0x0][0x3c8] ;  /* 0x0000f200ff027b82 */ /* 0x000f2a0000000a00 */
[----:B------:R-:W5:Y:S01]  /*03b0*/  LDG.E R18, desc[UR4][R18.64] ;  /* 0x0000000412127981 */ /* 0x000f62000c1e1900 */
[----:B0-----:R-:W-:-:S04]  /*03c0*/  IMAD.WIDE R22, R5, 0x4, R22 ;  /* 0x0000000405167825 */ /* 0x001fc800078e0216 */
[C---:B--2---:R-:W-:Y:S01]  /*03d0*/  IMAD.WIDE R14, R5.reuse, 0x4, R14 ;  /* 0x00000004050e7825 */ /* 0x044fe200078e020e */
[----:B------:R-:W2:Y:S03]  /*03e0*/  LDG.E R19, desc[UR4][R22.64] ;  /* 0x0000000416137981 */ /* 0x000ea6000c1e1900 */
[C---:B-1----:R-:W-:Y:S02]  /*03f0*/  IMAD.WIDE R10, R5.reuse, 0x4, R10 ;  /* 0x00000004050a7825 */ /* 0x042fe400078e020a */
[----:B------:R-:W2:Y:S02]  /*0400*/  LDG.E R15, desc[UR4][R14.64] ;  /* 0x000000040e0f7981 */ /* 0x000ea4000c1e1900 */
[C---:B---3--:R-:W-:Y:S02]  /*0410*/  IMAD.WIDE R6, R5.reuse, 0x4, R6 ;  /* 0x0000000405067825 */ /* 0x048fe400078e0206 */
[----:B------:R-:W3:Y:S02]  /*0420*/  LDG.E R10, desc[UR4][R10.64] ;  /* 0x000000040a0a7981 */ /* 0x000ee4000c1e1900 */
[----:B----4-:R-:W-:-:S06]  /*0430*/  IMAD.WIDE R2, R5, 0x4, R2 ;  /* 0x0000000405027825 */ /* 0x010fcc00078e0202 */
[----:B------:R-:W4:Y:S01]  /*0440*/  LDG.E R2, desc[UR4][R2.64] ;  /* 0x0000000402027981 */ /* 0x000f22000c1e1900 */
[----:B-----5:R-:W-:Y:S02]  /*0450*/  IMAD R21, R4, R21, R16 ;  /* 0x0000001504157224 */ /* 0x020fe400078e0210 */
[----:B------:R-:W-:-:S04]  /*0460*/  IMAD.WIDE R16, R5, 0x4, R8 ;  /* 0x0000000405107825 */ /* 0x000fc800078e0208 */
[----:B------:R-:W-:Y:S02]  /*0470*/  IMAD.WIDE R20, R21, 0x4, R8 ;  /* 0x0000000415147825 */ /* 0x000fe400078e0208 */
[----:B------:R-:W5:Y:S02]  /*0480*/  LDG.E R16, desc[UR4][R16.64] ;  /* 0x0000000410107981 */ /* 0x000f64000c1e1900 */
[----:B------:R-:W-:Y:S02]  /*0490*/  IMAD R13, R18, R4, R13 ;  /* 0x00000004120d7224 */ /* 0x000fe400078e020d */
[----:B------:R-:W2:Y:S02]  /*04a0*/  LDG.E R0, desc[UR4][R20.64] ;  /* 0x0000000414007981 */ /* 0x000ea4000c1e1900 */
[----:B------:R-:W-:Y:S02]  /*04b0*/  IMAD.WIDE R8, R13, 0x4, R8 ;  /* 0x000000040d087825 */ /* 0x000fe400078e0208 */
[----:B------:R-:W4:Y:S04]  /*04c0*/  LDG.E R18, desc[UR4][R6.64] ;  /* 0x0000000406127981 */ /* 0x000f28000c1e1900 */
[----:B------:R-:W4:Y:S01]  /*04d0*/  LDG.E R8, desc[UR4][R8.64] ;  /* 0x0000000408087981 */ /* 0x000f22000c1e1900 */
[----:B------:R-:W0:Y:S02]  /*04e0*/  F2F.F64.F32 R12, UR6 ;  /* 0x00000006000c7d10 */ /* 0x000e240008201800 */
[----:B0-----:R-:W-:Y:S01]  /*04f0*/  DMUL R12, R12, 0.25 ;  /* 0x3fd000000c0c7828 */ /* 0x001fe20000000000 */
[----:B--2---:R-:W-:-:S04]  /*0500*/  FMUL R0, R19, R0 ;  /* 0x0000000013007220 */ /* 0x004fc80000400000 */
[----:B-----5:R-:W-:-:S04]  /*0510*/  FFMA R15, R15, R16, R0 ;  /* 0x000000100f0f7223 */ /* 0x020fc80000000000 */
[----:B---3--:R-:W-:-:S04]  /*0520*/  FFMA R15, R16, R10, R15 ;  /* 0x0000000a100f7223 */ /* 0x008fc8000000000f */
[----:B----4-:R-:W-:Y:S01]  /*0530*/  FFMA R15, R2, R8, R15 ;  /* 0x00000008020f7223 */ /* 0x010fe2000000000f */
[----:B------:R-:W-:Y:S08]  /*0540*/  F2F.F64.F32 R4, R18 ;  /* 0x0000001200047310 */ /* 0x000ff00000201800 */
[----:B------:R-:W0:Y:S02]  /*0550*/  F2F.F64.F32 R10, R15 ;  /* 0x0000000f000a7310 */ /* 0x000e240000201800 */
[----:B0-----:R-:W-:-:S10]  /*0560*/  DFMA R4, R12, R10, R4 ;  /* 0x0000000a0c04722b */ /* 0x001fd40000000004 */
[----:B------:R-:W0:Y:S02]  /*0570*/  F2F.F32.F64 R5, R4 ;  /* 0x0000000400057310 */ /* 0x000e240000301000 */
[----:B0-----:R-:W-:Y:S01]  /*0580*/  STG.E desc[UR4][R6.64], R5 ;  /* 0x0000000506007986 */ /* 0x001fe2000c101904 */
[----:B------:R-:W-:Y:S05]  /*0590*/  EXIT ;  /* 0x000000000000794d */ /* 0x000fea0003800000 */
.L_x_1:
        /* <DEDUP_REMOVED lines=14> */
.L_x_64:


//--------------------- .text._Z4sradfiilPiS_S_S_PfS0_S0_S0_fS0_S0_ --------------------------
	.section	.text._Z4sradfiilPiS_S_S_PfS0_S0_S0_fS0_S0_,"ax",@progbits
	.align	128
        .global         _Z4sradfiilPiS_S_S_PfS0_S0_S0_fS0_S0_
        .type           _Z4sradfiilPiS_S_S_PfS0_S0_S0_fS0_S0_,@function
        .size           _Z4sradfiilPiS_S_S_PfS0_S0_S0_fS0_S0_,(.L_x_61 - _Z4sradfiilPiS_S_S_PfS0_S0_S0_fS0_S0_)
        .other          _Z4sradfiilPiS_S_S_PfS0_S0_S0_fS0_S0_,@"STO_CUDA_ENTRY STV_DEFAULT"
_Z4sradfiilPiS_S_S_PfS0_S0_S0_fS0_S0_:
.text._Z4sradfiilPiS_S_S_PfS0_S0_S0_fS0_S0_:
[----:B------:R-:W-:Y:S01]  /*0000*/  LDC R1, c[0x0][0x37c] ;  /* 0x0000df00ff017b82 */ /* 0x000fe20000000800 */
[----:B------:R-:W0:Y:S01]  /*0010*/  S2R R2, SR_CTAID.X ;  /* 0x0000000000027919 */ /* 0x000e220000002500 */
[----:B------:R-:W1:Y:S01]  /*0020*/  LDCU.64 UR4, c[0x0][0x390] ;  /* 0x00007200ff0477ac */ /* 0x000e620008000a00 */
[----:B------:R-:W0:Y:S02]  /*0030*/  S2R R3, SR_TID.X ;  /* 0x0000000000037919 */ /* 0x000e240000002100 */
[----:B0-----:R-:W-:-:S05]  /*0040*/  IMAD R2, R2, 0x200, R3 ;  /* 0x0000020002027824 */ /* 0x001fca00078e0203 */
[----:B-1----:R-:W-:Y:S02]  /*0050*/  ISETP.GE.U32.AND P0, PT, R2, UR4, PT ;  /* 0x0000000402007c0c */ /* 0x002fe4000bf06070 */
[----:B------:R-:W-:-:S04]  /*0060*/  SHF.R.S32.HI R0, RZ, 0x1f, R2 ;  /* 0x0000001fff007819 */ /* 0x000fc80000011402 */
[----:B------:R-:W-:-:S13]  /*0070*/  ISETP.GE.AND.EX P0, PT, R0, UR5, PT, P0 ;  /* 0x0000000500007c0c */ /* 0x000fda000bf06300 */
[----:B------:R-:W-:Y:S05]  /*0080*/  @P0 EXIT ;  /* 0x000000000000094d */ /* 0x000fea0003800000 */
[----:B------:R-:W0:Y:S01]  /*0090*/  LDC R0, c[0x0][0x384] ;  /* 0x0000e100ff007b82 */ /* 0x000e220000000800 */
[----:B------:R-:W-:Y:S01]  /*00a0*/  VIADD R3, R2, 0x1 ;  /* 0x0000000102037836 */ /* 0x000fe20000000000 */
[----:B------:R-:W1:Y:S04]  /*00b0*/  LDCU.64 UR4, c[0x0][0x358] ;  /* 0x00006b00ff0477ac */ /* 0x000e680008000a00 */
[----:B------:R-:W-:Y:S02]  /*00c0*/  ISETP.GE.AND P1, PT, R3, RZ, PT ;  /* 0x000000ff0300720c */ /* 0x000fe40003f26270 */
[----:B------:R-:W2:Y:S01]  /*00d0*/  LDC.64 R12, c[0x0][0x3a0] ;  /* 0x0000e800ff0c7b82 */ /* 0x000ea20000000a00 */
[-C--:B0-----:R-:W-:Y:S02]  /*00e0*/  IABS R7, R0.reuse ;  /* 0x0000000000077213 */ /* 0x081fe40000000000 */
[----:B------:R-:W-:-:S02]  /*00f0*/  LOP3.LUT R10, RZ, R0, RZ, 0x33, !PT ;  /* 0x00000000ff0a7212 */ /* 0x000fc400078e33ff */
[----:B------:R-:W0:Y:S08]  /*0100*/  I2F.RP R6, R7 ;  /* 0x0000000700067306 */ /* 0x000e300000209400 */
[----:B0-----:R-:W0:Y:S02]  /*0110*/  MUFU.RCP R6, R6 ;  /* 0x0000000600067308 */ /* 0x001e240000001000 */
[----:B0-----:R-:W-:-:S06]  /*0120*/  VIADD R4, R6, 0xffffffe ;  /* 0x0ffffffe06047836 */ /* 0x001fcc0000000000 */
[----:B------:R0:W3:Y:S02]  /*0130*/  F2I.FTZ.U32.TRUNC.NTZ R5, R4 ;  /* 0x0000000400057305 */ /* 0x0000e4000021f000 */
[----:B0-----:R-:W-:Y:S01]  /*0140*/  IMAD.MOV.U32 R4, RZ, RZ, RZ ;  /* 0x000000ffff047224 */ /* 0x001fe200078e00ff */
[----:B---3--:R-:W-:-:S05]  /*0150*/  IADD3 R8, PT, PT, RZ, -R5, RZ ;  /* 0x80000005ff087210 */ /* 0x008fca0007ffe0ff */
[----:B------:R-:W-:Y:S01]  /*0160*/  IMAD R9, R8, R7, RZ ;  /* 0x0000000708097224 */ /* 0x000fe200078e02ff */
[----:B------:R-:W-:-:S03]  /*0170*/  IABS R8, R3 ;  /* 0x0000000300087213 */ /* 0x000fc60000000000 */
[----:B------:R-:W-:-:S06]  /*0180*/  IMAD.HI.U32 R5, R5, R9, R4 ;  /* 0x0000000905057227 */ /* 0x000fcc00078e0004 */
[----:B------:R-:W-:-:S05]  /*0190*/  IMAD.HI.U32 R6, R5, R8, RZ ;  /* 0x0000000805067227 */ /* 0x000fca00078e00ff */
[----:B------:R-:W-:-:S05]  /*01a0*/  IADD3 R5, PT, PT, -R6, RZ, RZ ;  /* 0x000000ff06057210 */ /* 0x000fca0007ffe1ff */
[----:B------:R-:W-:Y:S01]  /*01b0*/  IMAD R4, R7, R5, R8 ;  /* 0x0000000507047224 */ /* 0x000fe200078e0208 */
[----:B------:R-:W-:Y:S01]  /*01c0*/  LOP3.LUT R5, R3, R0, RZ, 0x3c, !PT ;  /* 0x0000000003057212 */ /* 0x000fe200078e3cff */
[----:B------:R-:W0:Y:S03]  /*01d0*/  LDC.64 R8, c[0x0][0x398] ;  /* 0x0000e600ff087b82 */ /* 0x000e260000000a00 */
[----:B------:R-:W-:Y:S02]  /*01e0*/  ISETP.GT.U32.AND P0, PT, R7, R4, PT ;  /* 0x000000040700720c */ /* 0x000fe40003f04070 */
[----:B------:R-:W-:-:S11]  /*01f0*/  ISETP.GE.AND P3, PT, R5, RZ, PT ;  /* 0x000000ff0500720c */ /* 0x000fd60003f66270 */
[----:B------:R-:W-:Y:S01]  /*0200*/  @!P0 IMAD.IADD R4, R4, 0x1, -R7 ;  /* 0x0000000104048824 */ /* 0x000fe200078e0a07 */
[----:B------:R-:W-:-:S03]  /*0210*/  @!P0 IADD3 R6, PT, PT, R6, 0x1, RZ ;  /* 0x0000000106068810 */ /* 0x000fc60007ffe0ff */
[C---:B------:R-:W-:Y:S01]  /*0220*/  IMAD.IADD R3, R4.reuse, 0x1, -R7 ;  /* 0x0000000104037824 */ /* 0x040fe200078e0a07 */
[----:B------:R-:W-:Y:S02]  /*0230*/  ISETP.GE.U32.AND P2, PT, R4, R7, PT ;  /* 0x000000070400720c */ /* 0x000fe40003f46070 */
[----:B------:R-:W-:-:S04]  /*0240*/  ISETP.GT.U32.AND P4, PT, R7, R4, PT ;  /* 0x000000040700720c */ /* 0x000fc80003f84070 */
[----:B------:R-:W-:Y:S02]  /*0250*/  SEL R3, R3, R4, !P4 ;  /* 0x0000000403037207 */ /* 0x000fe40006000000 */
[----:B------:R-:W-:Y:S01]  /*0260*/  ISETP.NE.AND P4, PT, R0, RZ, PT ;  /* 0x000000ff0000720c */ /* 0x000fe20003f85270 */
[----:B------:R-:W3:Y:S02]  /*0270*/  LDC.64 R4, c[0x0][0x3b0] ;  /* 0x0000ec00ff047b82 */ /* 0x000ee40000000a00 */
[----:B------:R-:W-:Y:S02]  /*0280*/  @!P1 IMAD.MOV R3, RZ, RZ, -R3 ;  /* 0x000000ffff039224 */ /* 0x000fe400078e0a03 */
[----:B------:R-:W-:-:S03]  /*0290*/  @P2 IADD3 R6, PT, PT, R6, 0x1, RZ ;  /* 0x0000000106062810 */ /* 0x000fc60007ffe0ff */
[C---:B------:R-:W-:Y:S02]  /*02a0*/  SEL R11, R10.reuse, R3, !P4 ;  /* 0x000000030a0b7207 */ /* 0x040fe40006000000 */
[----:B------:R-:W-:Y:S02]  /*02b0*/  IMAD.MOV.U32 R3, RZ, RZ, R6 ;  /* 0x000000ffff037224 */ /* 0x000fe400078e0006 */
[----:B------:R-:W-:Y:S01]  /*02c0*/  ISETP.NE.AND P0, PT, R11, RZ, PT ;  /* 0x000000ff0b00720c */ /* 0x000fe20003f05270 */
[----:B------:R-:W4:Y:S02]  /*02d0*/  LDC.64 R6, c[0x0][0x3a8] ;  /* 0x0000ea00ff067b82 */ /* 0x000f240000000a00 */
[----:B------:R-:W-:Y:S02]  /*02e0*/  @!P3 IADD3 R3, PT, PT, -R3, RZ, RZ ;  /* 0x000000ff0303b210 */ /* 0x000fe40007ffe1ff */
[----:B------:R-:W-:Y:S02]  /*02f0*/  SEL R11, R11, R0, P0 ;  /* 0x000000000b0b7207 */ /* 0x000fe40000000000 */
[----:B------:R-:W-:-:S03]  /*0300*/  SEL R10, R10, R3, !P4 ;  /* 0x000000030a0a7207 */ /* 0x000fc60006000000 */
[----:B------:R-:W-:Y:S01]  /*0310*/  VIADD R3, R11, 0xffffffff ;  /* 0xffffffff0b037836 */ /* 0x000fe20000000000 */
[----:B------:R-:W-:Y:S02]  /*0320*/  IADD3 R11, PT, PT, R10, -0x1, RZ ;  /* 0xffffffff0a0b7810 */ /* 0x000fe40007ffe0ff */
[----:B------:R-:W-:Y:S02]  /*0330*/  @P0 IMAD.MOV R11, RZ, RZ, R10 ;  /* 0x000000ffff0b0224 */ /* 0x000fe400078e020a */
[----:B--2---:R-:W-:-:S04]  /*0340*/  IMAD.WIDE R14, R3, 0x4, R12 ;  /* 0x00000004030e7825 */ /* 0x004fc800078e020c */
[----:B0-----:R-:W-:Y:S02]  /*0350*/  IMAD.WIDE R12, R3, 0x4, R8 ;  /* 0x00000004030c7825 */ /* 0x001fe400078e0208 */
[----:B-1----:R-:W2:Y:S02]  /*0360*/  LDG.E R14, desc[UR4][R14.64] ;  /* 0x000000040e0e7981 */ /* 0x002ea4000c1e1900 */
[C---:B---3--:R-:W-:Y:S02]  /*0370*/  IMAD.WIDE R16, R11.reuse, 0x4, R4 ;  /* 0x000000040b107825 */ /* 0x048fe400078e0204 */
[----:B------:R-:W3:Y:S01]  /*0380*/  LDG.E R12, desc[UR4][R12.64] ;  /* 0x000000040c0c7981 */ /* 0x000ee2000c1e1900 */
[----:B------:R-:W0:Y:S01]  /*0390*/  LDC.64 R4, c[0x0][0x3e8] ;  /* 0x0000fa00ff047b82 */ /* 0x000e220000000a00 */
[----:B----4-:R-:W-:Y:S02]  /*03a0*/  IMAD.WIDE R18, R11, 0x4, R6 ;  /* 0x000000040b127825 */ /* 0x010fe400078e0206 */
[----:B------:R-:W4:Y:S04]  /*03b0*/  LDG.E R16, desc[UR4][R16.64] ;  /* 0x0000000410107981 */ /* 0x000f28000c1e1900 */
[----:B------:R-:W5:Y:S01]  /*03c0*/  LDG.E R18, desc[UR4][R18.64] ;  /* 0x0000000412127981 */ /* 0x000f62000c1e1900 */
[----:B0-----:R-:W-:-:S05]  /*03d0*/  IMAD.WIDE R6, R2, 0x4, R4 ;  /* 0x0000000402067825 */ /* 0x001fca00078e0204 */
[----:B------:R-:W5:Y:S01]  /*03e0*/  LDG.E R9, desc[UR4][R6.64] ;  /* 0x0000000406097981 */ /* 0x000f62000c1e1900 */
[CC--:B--2---:R-:W-:Y:S02]  /*03f0*/  IMAD R21, R0.reuse, R11.reuse, R14 ;  /* 0x0000000b00157224 */ /* 0x0c4fe400078e020e */
[----:B---3--:R-:W-:Y:S02]  /*0400*/  IMAD R11, R0, R11, R12 ;  /* 0x0000000b000b7224 */ /* 0x008fe400078e020c */
[----:B------:R-:W-:-:S04]  /*0410*/  IMAD.WIDE R14, R21, 0x4, R4 ;  /* 0x00000004150e7825 */ /* 0x000fc800078e0204 */
[-C--:B----4-:R-:W-:Y:S02]  /*0420*/  IMAD R21, R16, R0.reuse, R3 ;  /* 0x0000000010157224 */ /* 0x090fe400078e0203 */
[----:B------:R-:W-:Y:S01]  /*0430*/  IMAD.WIDE R10, R11, 0x4, R4 ;  /* 0x000000040b0a7825 */ /* 0x000fe200078e0204 */
[----:B------:R-:W2:Y:S03]  /*0440*/  LDG.E R14, desc[UR4][R14.64] ;  /* 0x000000040e0e7981 */ /* 0x000ea6000c1e1900 */
[----:B-----5:R-:W-:Y:S02]  /*0450*/  IMAD R17, R18, R0, R3 ;  /* 0x0000000012117224 */ /* 0x020fe400078e0203 */
[--C-:B------:R-:W-:Y:S01]  /*0460*/  IMAD.WIDE R12, R21, 0x4, R4.reuse ;  /* 0x00000004150c7825 */ /* 0x100fe200078e0204 */
[----:B------:R-:W3:Y:S03]  /*0470*/  LDG.E R10, desc[UR4][R10.64] ;  /* 0x000000040a0a7981 */ /* 0x000ee6000c1e1900 */
[----:B------:R-:W-:-:S02]  /*0480*/  IMAD.WIDE R16, R17, 0x4, R4 ;  /* 0x0000000411107825 */ /* 0x000fc400078e0204 */
[----:B------:R-:W4:Y:S04]  /*0490*/  LDG.E R12, desc[UR4][R12.64] ;  /* 0x000000040c0c7981 */ /* 0x000f28000c1e1900 */
[----:B------:R-:W5:Y:S01]  /*04a0*/  LDG.E R16, desc[UR4][R16.64] ;  /* 0x0000000410107981 */ /* 0x000f62000c1e1900 */
[----:B------:R-:W-:-:S04]  /*04b0*/  FMUL R19, R9, R9 ;  /* 0x0000000909137220 */ /* 0x000fc80000400000 */
[----:B------:R-:W0:Y:S01]  /*04c0*/  MUFU.RCP R8, R19 ;  /* 0x0000001300087308 */ /* 0x000e220000001000 */
[----:B------:R-:W-:Y:S01]  /*04d0*/  BSSY.RECONVERGENT B0, `(.L_x_2) ;  /* 0x0000014000007945 */ /* 0x000fe20003800200 */
[----:B--2---:R-:W-:-:S04]  /*04e0*/  FADD R4, -R9, R14 ;  /* 0x0000000e09047221 */ /* 0x004fc80000000100 */
[----:B------:R-:W-:Y:S01]  /*04f0*/  FMUL R0, R4, R4 ;  /* 0x0000000404007220 */ /* 0x000fe20000400000 */
[----:B---3--:R-:W-:-:S04]  /*0500*/  FADD R5, R10, -R9 ;  /* 0x800000090a057221 */ /* 0x008fc80000000000 */
[----:B------:R-:W-:Y:S01]  /*0510*/  FFMA R3, R5, R5, R0 ;  /* 0x0000000505037223 */ /* 0x000fe20000000000 */
[C---:B----4-:R-:W-:Y:S01]  /*0520*/  FADD R6, -R9.reuse, R12 ;  /* 0x0000000c09067221 */ /* 0x050fe20000000100 */
[----:B-----5:R-:W-:-:S03]  /*0530*/  FADD R7, -R9, R16 ;  /* 0x0000001009077221 */ /* 0x020fc60000000100 */
[----:B------:R-:W-:-:S04]  /*0540*/  FFMA R0, R6, R6, R3 ;  /* 0x0000000606007223 */ /* 0x000fc80000000003 */
[----:B------:R-:W-:Y:S01]  /*0550*/  FFMA R0, R7, R7, R0 ;  /* 0x0000000707007223 */ /* 0x000fe20000000000 */
[----:B0-----:R-:W-:-:S03]  /*0560*/  FFMA R3, -R19, R8, 1 ;  /* 0x3f80000013037423 */ /* 0x001fc60000000108 */
[----:B------:R-:W0:Y:S01]  /*0570*/  FCHK P0, R0, R19 ;  /* 0x0000001300007302 */ /* 0x000e220000000000 */
[----:B------:R-:W-:-:S04]  /*0580*/  FFMA R3, R8, R3, R8 ;  /* 0x0000000308037223 */ /* 0x000fc80000000008 */
[----:B------:R-:W-:-:S04]  /*0590*/  FFMA R8, R0, R3, RZ ;  /* 0x0000000300087223 */ /* 0x000fc800000000ff */
[----:B------:R-:W-:-:S04]  /*05a0*/  FFMA R10, -R19, R8, R0 ;  /* 0x00000008130a7223 */ /* 0x000fc80000000100 */
[----:B------:R-:W-:Y:S01]  /*05b0*/  FFMA R8, R3, R10, R8 ;  /* 0x0000000a03087223 */ /* 0x000fe20000000008 */
[----:B0-----:R-:W-:Y:S06]  /*05c0*/  @!P0 BRA `(.L_x_3) ;  /* 0x0000000000108947 */ /* 0x001fec0003800000 */
[----:B------:R-:W-:Y:S02]  /*05d0*/  MOV R3, R19 ;  /* 0x0000001300037202 */ /* 0x000fe40000000f00 */
[----:B------:R-:W-:-:S07]  /*05e0*/  MOV R10, 0x600 ;  /* 0x00000600000a7802 */ /* 0x000fce0000000f00 */
[----:B------:R-:W-:Y:S05]  /*05f0*/  CALL.REL.NOINC `($__internal_1_$__cuda_sm3x_div_rn_noftz_f32_slowpath) ;  /* 0x00000008002c7944 */ /* 0x000fea0003c00000 */
[----:B------:R-:W-:-:S07]  /*0600*/  IMAD.MOV.U32 R8, RZ, RZ, R3 ;  /* 0x000000ffff087224 */ /* 0x000fce00078e0003 */
.L_x_3:
[----:B------:R-:W-:Y:S05]  /*0610*/  BSYNC.RECONVERGENT B0 ;  /* 0x0000000000007941 */ /* 0x000fea0003800200 */
.L_x_2:
[----:B------:R-:W0:Y:S01]  /*0620*/  MUFU.RCP R10, R9 ;  /* 0x00000009000a7308 */ /* 0x000e220000001000 */
[----:B------:R-:W-:Y:S01]  /*0630*/  FADD R3, R5, R4 ;  /* 0x0000000405037221 */ /* 0x000fe20000000000 */
[----:B------:R-:W-:Y:S03]  /*0640*/  BSSY.RECONVERGENT B0, `(.L_x_4) ;  /* 0x000000d000007945 */ /* 0x000fe60003800200 */
[----:B------:R-:W-:-:S04]  /*0650*/  FADD R0, R6, R3 ;  /* 0x0000000306007221 */ /* 0x000fc80000000000 */
[----:B------:R-:W-:-:S04]  /*0660*/  FADD R0, R7, R0 ;  /* 0x0000000007007221 */ /* 0x000fc80000000000 */
[----:B------:R-:W1:Y:S01]  /*0670*/  FCHK P0, R0, R9 ;  /* 0x0000000900007302 */ /* 0x000e620000000000 */
[----:B0-----:R-:W-:-:S04]  /*0680*/  FFMA R3, -R9, R10, 1 ;  /* 0x3f80000009037423 */ /* 0x001fc8000000010a */
[----:B------:R-:W-:-:S04]  /*0690*/  FFMA R3, R10, R3, R10 ;  /* 0x000000030a037223 */ /* 0x000fc8000000000a */
[----:B------:R-:W-:-:S04]  /*06a0*/  FFMA R10, R0, R3, RZ ;  /* 0x00000003000a7223 */ /* 0x000fc800000000ff */
[----:B------:R-:W-:-:S04]  /*06b0*/  FFMA R11, -R9, R10, R0 ;  /* 0x0000000a090b7223 */ /* 0x000fc80000000100 */
[----:B------:R-:W-:Y:S01]  /*06c0*/  FFMA R3, R3, R11, R10 ;  /* 0x0000000b03037223 */ /* 0x000fe2000000000a */
[----:B-1----:R-:W-:Y:S06]  /*06d0*/  @!P0 BRA `(.L_x_5) ;  /* 0x00000000000c8947 */ /* 0x002fec0003800000 */
[----:B------:R-:W-:Y:S02]  /*06e0*/  MOV R3, R9 ;  /* 0x0000000900037202 */ /* 0x000fe40000000f00 */
[----:B------:R-:W-:-:S07]  /*06f0*/  MOV R10, 0x710 ;  /* 0x00000710000a7802 */ /* 0x000fce0000000f00 */
[----:B------:R-:W-:Y:S05]  /*0700*/  CALL.REL.NOINC `($__internal_1_$__cuda_sm3x_div_rn_noftz_f32_slowpath) ;  /* 0x0000000400e87944 */ /* 0x000fea0003c00000 */
.L_x_5:
[----:B------:R-:W-:Y:S05]  /*0710*/  BSYNC.RECONVERGENT B0 ;  /* 0x0000000000007941 */ /* 0x000fea0003800200 */
.L_x_4:
[----:B------:R-:W0:Y:S01]  /*0720*/  F2F.F64.F32 R12, R3 ;  /* 0x00000003000c7310 */ /* 0x000e220000201800 */
[----:B------:R-:W-:Y:S02]  /*0730*/  HFMA2 R15, -RZ, RZ, 1.953125, 0 ;  /* 0x3fd00000ff0f7431 */ /* 0x000fe400000001ff */
[----:B------:R-:W-:Y:S02]  /*0740*/  IMAD.MOV.U32 R14, RZ, RZ, 0x0 ;  /* 0x00000000ff0e7424 */ /* 0x000fe400078e00ff */
[----:B------:R-:W-:Y:S01]  /*0750*/  FMUL R16, R3, R3 ;  /* 0x0000000303107220 */ /* 0x000fe20000400000 */
[----:B------:R-:W-:Y:S03]  /*0760*/  BSSY.RECONVERGENT B0, `(.L_x_6) ;  /* 0x0000014000007945 */ /* 0x000fe60003800200 */
[----:B------:R-:W1:Y:S01]  /*0770*/  F2F.F64.F32 R10, R16 ;  /* 0x00000010000a7310 */ /* 0x000e620000201800 */
[----:B0-----:R-:W-:-:S07]  /*0780*/  DFMA R12, R12, R14, 1 ;  /* 0x3ff000000c0c742b */ /* 0x001fce000000000e */
[----:B------:R-:W0:Y:S01]  /*0790*/  F2F.F64.F32 R8, R8 ;  /* 0x0000000800087310 */ /* 0x000e220000201800 */
[----:B-1----:R-:W-:-:S07]  /*07a0*/  DMUL R10, R10, -0.0625 ;  /* 0xbfb000000a0a7828 */ /* 0x002fce0000000000 */
[----:B------:R-:W1:Y:S01]  /*07b0*/  F2F.F32.F64 R12, R12 ;  /* 0x0000000c000c7310 */ /* 0x000e620000301000 */
[----:B0-----:R-:W-:-:S07]  /*07c0*/  DFMA R10, R8, 0.5, R10 ;  /* 0x3fe00000080a782b */ /* 0x001fce000000000a */
[----:B------:R-:W0:Y:S01]  /*07d0*/  F2F.F32.F64 R0, R10 ;  /* 0x0000000a00007310 */ /* 0x000e220000301000 */
[----:B-1----:R-:W-:-:S07]  /*07e0*/  FMUL R15, R12, R12 ;  /* 0x0000000c0c0f7220 */ /* 0x002fce0000400000 */
[----:B------:R-:W1:Y:S08]  /*07f0*/  MUFU.RCP R14, R15 ;  /* 0x0000000f000e7308 */ /* 0x000e700000001000 */
[----:B0-----:R-:W0:Y:S01]  /*0800*/  FCHK P0, R0, R15 ;  /* 0x0000000f00007302 */ /* 0x001e220000000000 */
[----:B-1----:R-:W-:-:S04]  /*0810*/  FFMA R3, -R15, R14, 1 ;  /* 0x3f8000000f037423 */ /* 0x002fc8000000010e */
[----:B------:R-:W-:-:S04]  /*0820*/  FFMA R3, R14, R3, R14 ;  /* 0x000000030e037223 */ /* 0x000fc8000000000e */
[----:B------:R-:W-:-:S04]  /*0830*/  FFMA R14, R0, R3, RZ ;  /* 0x00000003000e7223 */ /* 0x000fc800000000ff */
[----:B------:R-:W-:-:S04]  /*0840*/  FFMA R9, -R15, R14, R0 ;  /* 0x0000000e0f097223 */ /* 0x000fc80000000100 */
[----:B------:R-:W-:Y:S01]  /*0850*/  FFMA R3, R3, R9, R14 ;  /* 0x0000000903037223 */ /* 0x000fe2000000000e */
[----:B0-----:R-:W-:Y:S06]  /*0860*/  @!P0 BRA `(.L_x_7) ;  /* 0x00000000000c8947 */ /* 0x001fec0003800000 */
[----:B------:R-:W-:Y:S01]  /*0870*/  IMAD.MOV.U32 R3, RZ, RZ, R15 ;  /* 0x000000ffff037224 */ /* 0x000fe200078e000f */
[----:B------:R-:W-:-:S07]  /*0880*/  MOV R10, 0x8a0 ;  /* 0x000008a0000a7802 */ /* 0x000fce0000000f00 */
[----:B------:R-:W-:Y:S05]  /*0890*/  CALL.REL.NOINC `($__internal_1_$__cuda_sm3x_div_rn_noftz_f32_slowpath) ;  /* 0x0000000400847944 */ /* 0x000fea0003c00000 */
.L_x_7:
[----:B------:R-:W-:Y:S05]  /*08a0*/  BSYNC.RECONVERGENT B0 ;  /* 0x0000000000007941 */ /* 0x000fea0003800200 */
.L_x_6:
[----:B------:R-:W0:Y:S01]  /*08b0*/  LDC R10, c[0x0][0x3d8] ;  /* 0x0000f600ff0a7b82 */ /* 0x000e220000000800 */
[----:B------:R-:W-:Y:S01]  /*08c0*/  BSSY.RECONVERGENT B0, `(.L_x_8) ;  /* 0x000000f000007945 */ /* 0x000fe20003800200 */
[----:B0-----:R-:W-:-:S04]  /*08d0*/  FADD R0, R10, 1 ;  /* 0x3f8000000a007421 */ /* 0x001fc80000000000 */
[----:B------:R-:W-:Y:S01]  /*08e0*/  FMUL R9, R0, R10 ;  /* 0x0000000a00097220 */ /* 0x000fe20000400000 */
[----:B------:R-:W-:-:S03]  /*08f0*/  FADD R0, R3, -R10 ;  /* 0x8000000a03007221 */ /* 0x000fc60000000000 */
[----:B------:R-:W0:Y:S08]  /*0900*/  MUFU.RCP R8, R9 ;  /* 0x0000000900087308 */ /* 0x000e300000001000 */
        /* <DEDUP_REMOVED lines=10> */
.L_x_9:
[----:B------:R-:W-:Y:S05]  /*09b0*/  BSYNC.RECONVERGENT B0 ;  /* 0x0000000000007941 */ /* 0x000fea0003800200 */
.L_x_8:
[----:B------:R-:W0:Y:S01]  /*09c0*/  F2F.F64.F32 R8, R3 ;  /* 0x0000000300087310 */ /* 0x000e220000201800 */
[----:B------:R-:W-:Y:S01]  /*09d0*/  BSSY.RECONVERGENT B0, `(.L_x_10) ;  /* 0x000000f000007945 */ /* 0x000fe20003800200 */
[----:B0-----:R-:W-:-:S06]  /*09e0*/  DADD R8, R8, 1 ;  /* 0x3ff0000008087429 */ /* 0x001fcc0000000000 */
[----:B------:R-:W0:Y:S04]  /*09f0*/  MUFU.RCP64H R11, R9 ;  /* 0x00000009000b7308 */ /* 0x000e280000001800 */
[----:B------:R-:W-:-:S05]  /*0a00*/  VIADD R10, R9, 0x300402 ;  /* 0x00300402090a7836 */ /* 0x000fca0000000000 */
[----:B------:R-:W-:Y:S01]  /*0a10*/  FSETP.GEU.AND P0, PT, |R10|, 5.8789094863358348022e-39, PT ;  /* 0x004004020a00780b */ /* 0x000fe20003f0e200 */
[----:B0-----:R-:W-:-:S08]  /*0a20*/  DFMA R12, -R8, R10, 1 ;  /* 0x3ff00000080c742b */ /* 0x001fd0000000010a */
[----:B------:R-:W-:-:S08]  /*0a30*/  DFMA R12, R12, R12, R12 ;  /* 0x0000000c0c0c722b */ /* 0x000fd0000000000c */
[----:B------:R-:W-:-:S08]  /*0a40*/  DFMA R12, R10, R12, R10 ;  /* 0x0000000c0a0c722b */ /* 0x000fd0000000000a */
[----:B------:R-:W-:-:S08]  /*0a50*/  DFMA R14, -R8, R12, 1 ;  /* 0x3ff00000080e742b */ /* 0x000fd0000000010c */
[----:B------:R-:W-:Y:S01]  /*0a60*/  DFMA R14, R12, R14, R12 ;  /* 0x0000000e0c0e722b */ /* 0x000fe2000000000c */
[----:B------:R-:W-:Y:S10]  /*0a70*/  @P0 BRA `(.L_x_11) ;  /* 0x0000000000100947 */ /* 0x000ff40003800000 */
[----:B------:R-:W-:-:S04]  /*0a80*/  LOP3.LUT R0, R9, 0x7fffffff, RZ, 0xc0, !PT ;  /* 0x7fffffff09007812 */ /* 0x000fc800078ec0ff */
[----:B------:R-:W-:Y:S02]  /*0a90*/  IADD3 R12, PT, PT, R0, -0x100000, RZ ;  /* 0xfff00000000c7810 */ /* 0x000fe40007ffe0ff */
[----:B------:R-:W-:-:S07]  /*0aa0*/  MOV R0, 0xac0 ;  /* 0x00000ac000007802 */ /* 0x000fce0000000f00 */
[----:B------:R-:W-:Y:S05]  /*0ab0*/  CALL.REL.NOINC `($__internal_0_$__cuda_sm20_dblrcp_rn_slowpath_v3) ;  /* 0x0000000000547944 */ /* 0x000fea0003c00000 */
.L_x_11:
[----:B------:R-:W-:Y:S05]  /*0ac0*/  BSYNC.RECONVERGENT B0 ;  /* 0x0000000000007941 */ /* 0x000fea0003800200 */
.L_x_10:
[----:B------:R-:W0:Y:S01]  /*0ad0*/  F2F.F32.F64 R14, R14 ;  /* 0x0000000e000e7310 */ /* 0x000e220000301000 */
[----:B------:R-:W1:Y:S01]  /*0ae0*/  LDC.64 R10, c[0x0][0x3b8] ;  /* 0x0000ee00ff0a7b82 */ /* 0x000e620000000a00 */
[----:B------:R-:W-:-:S07]  /*0af0*/  IMAD.MOV.U32 R3, RZ, RZ, RZ ;  /* 0x000000ffff037224 */ /* 0x000fce00078e00ff */
[----:B------:R-:W2:Y:S01]  /*0b00*/  LDC.64 R16, c[0x0][0x3c0] ;  /* 0x0000f000ff107b82 */ /* 0x000ea20000000a00 */
[----:B0-----:R-:W-:-:S07]  /*0b10*/  FSETP.GEU.AND P0, PT, R14, RZ, PT ;  /* 0x000000ff0e00720b */ /* 0x001fce0003f0e000 */
[----:B------:R-:W0:Y:S08]  /*0b20*/  LDC.64 R18, c[0x0][0x3d0] ;  /* 0x0000f400ff127b82 */ /* 0x000e300000000a00 */
[----:B------:R-:W3:Y:S01]  /*0b30*/  LDC.64 R12, c[0x0][0x3c8] ;  /* 0x0000f200ff0c7b82 */ /* 0x000ee20000000a00 */
[----:B-1----:R-:W-:Y:S01]  /*0b40*/  IMAD.WIDE R10, R2, 0x4, R10 ;  /* 0x00000004020a7825 */ /* 0x002fe200078e020a */
[----:B------:R-:W-:-:S04]  /*0b50*/  @P0 FMNMX.NAN R3, R14, 1, PT ;  /* 0x3f8000000e030809 */ /* 0x000fc80003820000 */
[----:B------:R-:W-:Y:S02]  /*0b60*/  STG.E desc[UR4][R10.64], R5 ;  /* 0x000000050a007986 */ /* 0x000fe4000c101904 */
[----:B------:R-:W1:Y:S01]  /*0b70*/  LDC.64 R8, c[0x0][0x3e0] ;  /* 0x0000f800ff087b82 */ /* 0x000e620000000a00 */
[----:B--2---:R-:W-:-:S05]  /*0b80*/  IMAD.WIDE R16, R2, 0x4, R16 ;  /* 0x0000000402107825 */ /* 0x004fca00078e0210 */
[----:B------:R-:W-:Y:S01]  /*0b90*/  STG.E desc[UR4][R16.64], R4 ;  /* 0x0000000410007986 */ /* 0x000fe2000c101904 */
[----:B0-----:R-:W-:-:S05]  /*0ba0*/  IMAD.WIDE R14, R2, 0x4, R18 ;  /* 0x00000004020e7825 */ /* 0x001fca00078e0212 */
[----:B------:R-:W-:Y:S01]  /*0bb0*/  STG.E desc[UR4][R14.64], R6 ;  /* 0x000000060e007986 */ /* 0x000fe2000c101904 */
[----:B---3--:R-:W-:-:S05]  /*0bc0*/  IMAD.WIDE R12, R2, 0x4, R12 ;  /* 0x00000004020c7825 */ /* 0x008fca00078e020c */
[----:B------:R-:W-:Y:S01]  /*0bd0*/  STG.E desc[UR4][R12.64], R7 ;  /* 0x000000070c007986 */ /* 0x000fe2000c101904 */
[----:B-1----:R-:W-:-:S05]  /*0be0*/  IMAD.WIDE R8, R2, 0x4, R8 ;  /* 0x0000000402087825 */ /* 0x002fca00078e0208 */
[----:B------:R-:W-:Y:S01]  /*0bf0*/  STG.E desc[UR4][R8.64], R3 ;  /* 0x0000000308007986 */ /* 0x000fe2000c101904 */
[----:B------:R-:W-:Y:S05]  /*0c00*/  EXIT ;  /* 0x000000000000794d */ /* 0x000fea0003800000 */
        .weak           $__internal_0_$__cuda_sm20_dblrcp_rn_slowpath_v3
        .type           $__internal_0_$__cuda_sm20_dblrcp_rn_slowpath_v3,@function
        .size           $__internal_0_$__cuda_sm20_dblrcp_rn_slowpath_v3,($__internal_1_$__cuda_sm3x_div_rn_noftz_f32_slowpath - $__internal_0_$__cuda_sm20_dblrcp_rn_slowpath_v3)
$__internal_0_$__cuda_sm20_dblrcp_rn_slowpath_v3:
[----:B------:R-:W-:Y:S01]  /*0c10*/  DSETP.GTU.AND P0, PT, |R8|, +INF , PT ;  /* 0x7ff000000800742a */ /* 0x000fe20003f0c200 */
[----:B------:R-:W-:-:S13]  /*0c20*/  BSSY.RECONVERGENT B1, `(.L_x_12) ;  /* 0x0000023000017945 */ /* 0x000fda0003800200 */
[----:B------:R-:W-:Y:S05]  /*0c30*/  @P0 BRA `(.L_x_13) ;  /* 0x00000000007c0947 */ /* 0x000fea0003800000 */
[----:B------:R-:W-:-:S04]  /*0c40*/  LOP3.LUT R3, R9, 0x7fffffff, RZ, 0xc0, !PT ;  /* 0x7fffffff09037812 */ /* 0x000fc800078ec0ff */
[----:B------:R-:W-:-:S04]  /*0c50*/  IADD3 R10, PT, PT, R3, -0x1, RZ ;  /* 0xffffffff030a7810 */ /* 0x000fc80007ffe0ff */
[----:B------:R-:W-:-:S13]  /*0c60*/  ISETP.GE.U32.AND P0, PT, R10, 0x7fefffff, PT ;  /* 0x7fefffff0a00780c */ /* 0x000fda0003f06070 */
[----:B------:R-:W-:Y:S01]  /*0c70*/  @P0 LOP3.LUT R11, R9, 0x7ff00000, RZ, 0x3c, !PT ;  /* 0x7ff00000090b0812 */ /* 0x000fe200078e3cff */
[----:B------:R-:W-:Y:S01]  /*0c80*/  @P0 IMAD.MOV.U32 R10, RZ, RZ, RZ ;  /* 0x000000ffff0a0224 */ /* 0x000fe200078e00ff */
[----:B------:R-:W-:Y:S06]  /*0c90*/  @P0 BRA `(.L_x_14) ;  /* 0x00000000006c0947 */ /* 0x000fec0003800000 */
[----:B------:R-:W-:-:S13]  /*0ca0*/  ISETP.GE.U32.AND P0, PT, R3, 0x1000001, PT ;  /* 0x010000010300780c */ /* 0x000fda0003f06070 */
[----:B------:R-:W-:Y:S05]  /*0cb0*/  @!P0 BRA `(.L_x_15) ;  /* 0x0000000000348947 */ /* 0x000fea0003800000 */
[----:B------:R-:W-:Y:S01]  /*0cc0*/  IADD3 R11, PT, PT, R9, -0x3fe00000, RZ ;  /* 0xc0200000090b7810 */ /* 0x000fe20007ffe0ff */
[----:B------:R-:W-:-:S03]  /*0cd0*/  IMAD.MOV.U32 R10, RZ, RZ, R8 ;  /* 0x000000ffff0a7224 */ /* 0x000fc600078e0008 */
[----:B------:R-:W0:Y:S03]  /*0ce0*/  MUFU.RCP64H R13, R11 ;  /* 0x0000000b000d7308 */ /* 0x000e260000001800 */
[----:B0-----:R-:W-:-:S08]  /*0cf0*/  DFMA R14, -R10, R12, 1 ;  /* 0x3ff000000a0e742b */ /* 0x001fd0000000010c */
[----:B------:R-:W-:-:S08]  /*0d00*/  DFMA R14, R14, R14, R14 ;  /* 0x0000000e0e0e722b */ /* 0x000fd0000000000e */
[----:B------:R-:W-:-:S08]  /*0d10*/  DFMA R14, R12, R14, R12 ;  /* 0x0000000e0c0e722b */ /* 0x000fd0000000000c */
[----:B------:R-:W-:-:S08]  /*0d20*/  DFMA R12, -R10, R14, 1 ;  /* 0x3ff000000a0c742b */ /* 0x000fd0000000010e */
[----:B------:R-:W-:-:S08]  /*0d30*/  DFMA R12, R14, R12, R14 ;  /* 0x0000000c0e0c722b */ /* 0x000fd0000000000e */
[----:B------:R-:W-:-:S08]  /*0d40*/  DMUL R12, R12, 2.2250738585072013831e-308 ;  /* 0x001000000c0c7828 */ /* 0x000fd00000000000 */
[----:B------:R-:W-:-:S08]  /*0d50*/  DFMA R8, -R8, R12, 1 ;  /* 0x3ff000000808742b */ /* 0x000fd0000000010c */
[----:B------:R-:W-:-:S08]  /*0d60*/  DFMA R8, R8, R8, R8 ;  /* 0x000000080808722b */ /* 0x000fd00000000008 */
[----:B------:R-:W-:Y:S01]  /*0d70*/  DFMA R10, R12, R8, R12 ;  /* 0x000000080c0a722b */ /* 0x000fe2000000000c */
[----:B------:R-:W-:Y:S10]  /*0d80*/  BRA `(.L_x_14) ;  /* 0x0000000000307947 */ /* 0x000ff40003800000 */
.L_x_15:
[----:B------:R-:W-:Y:S01]  /*0d90*/  DMUL R8, R8, 8.11296384146066816958e+31 ;  /* 0x4690000008087828 */ /* 0x000fe20000000000 */
[----:B------:R-:W-:-:S05]  /*0da0*/  MOV R10, R12 ;  /* 0x0000000c000a7202 */ /* 0x000fca0000000f00 */
[----:B------:R-:W0:Y:S02]  /*0db0*/  MUFU.RCP64H R11, R9 ;  /* 0x00000009000b7308 */ /* 0x000e240000001800 */
[----:B0-----:R-:W-:-:S08]  /*0dc0*/  DFMA R12, -R8, R10, 1 ;  /* 0x3ff00000080c742b */ /* 0x001fd0000000010a */
[----:B------:R-:W-:-:S08]  /*0dd0*/  DFMA R12, R12, R12, R12 ;  /* 0x0000000c0c0c722b */ /* 0x000fd0000000000c */
[----:B------:R-:W-:-:S08]  /*0de0*/  DFMA R12, R10, R12, R10 ;  /* 0x0000000c0a0c722b */ /* 0x000fd0000000000a */
[----:B------:R-:W-:-:S08]  /*0df0*/  DFMA R10, -R8, R12, 1 ;  /* 0x3ff00000080a742b */ /* 0x000fd0000000010c */
[----:B------:R-:W-:-:S08]  /*0e00*/  DFMA R10, R12, R10, R12 ;  /* 0x0000000a0c0a722b */ /* 0x000fd0000000000c */
[----:B------:R-:W-:Y:S01]  /*0e10*/  DMUL R10, R10, 8.11296384146066816958e+31 ;  /* 0x469000000a0a7828 */ /* 0x000fe20000000000 */
[----:B------:R-:W-:Y:S10]  /*0e20*/  BRA `(.L_x_14) ;  /* 0x0000000000087947 */ /* 0x000ff40003800000 */
.L_x_13:
[----:B------:R-:W-:Y:S01]  /*0e30*/  LOP3.LUT R11, R9, 0x80000, RZ, 0xfc, !PT ;  /* 0x00080000090b7812 */ /* 0x000fe200078efcff */
[----:B------:R-:W-:-:S07]  /*0e40*/  IMAD.MOV.U32 R10, RZ, RZ, R8 ;  /* 0x000000ffff0a7224 */ /* 0x000fce00078e0008 */
.L_x_14:
[----:B------:R-:W-:Y:S05]  /*0e50*/  BSYNC.RECONVERGENT B1 ;  /* 0x0000000000017941 */ /* 0x000fea0003800200 */
.L_x_12:
[----:B------:R-:W-:Y:S01]  /*0e60*/  MOV R8, R0 ;  /* 0x0000000000087202 */ /* 0x000fe20000000f00 */
[----:B------:R-:W-:Y:S01]  /*0e70*/  IMAD.MOV.U32 R9, RZ, RZ, 0x0 ;  /* 0x00000000ff097424 */ /* 0x000fe200078e00ff */
[----:B------:R-:W-:Y:S01]  /*0e80*/  MOV R14, R10 ;  /* 0x0000000a000e7202 */ /* 0x000fe20000000f00 */
[----:B------:R-:W-:Y:S02]  /*0e90*/  IMAD.MOV.U32 R15, RZ, RZ, R11 ;  /* 0x000000ffff0f7224 */ /* 0x000fe400078e000b */
[----:B------:R-:W-:Y:S05]  /*0ea0*/  RET.REL.NODEC R8 `(_Z4sradfiilPiS_S_S_PfS0_S0_S0_fS0_S0_) ;  /* 0xfffffff008547950 */ /* 0x000fea0003c3ffff */
        .weak           $__internal_1_$__cuda_sm3x_div_rn_noftz_f32_slowpath
        .type           $__internal_1_$__cuda_sm3x_div_rn_noftz_f32_slowpath,@function
        .size           $__internal_1_$__cuda_sm3x_div_rn_noftz_f32_slowpath,(.L_x_61 - $__internal_1_$__cuda_sm3x_div_rn_noftz_f32_slowpath)
$__internal_1_$__cuda_sm3x_div_rn_noftz_f32_slowpath:
[----:B------:R-:W-:Y:S01]  /*0eb0*/  SHF.R.U32.HI R12, RZ, 0x17, R3 ;  /* 0x00000017ff0c7819 */ /* 0x000fe20000011603 */
[----:B------:R-:W-:Y:S01]  /*0ec0*/  BSSY.RECONVERGENT B1, `(.L_x_16) ;  /* 0x0000062000017945 */ /* 0x000fe20003800200 */
[----:B------:R-:W-:Y:S02]  /*0ed0*/  SHF.R.U32.HI R11, RZ, 0x17, R0 ;  /* 0x00000017ff0b7819 */ /* 0x000fe40000011600 */
[----:B------:R-:W-:Y:S02]  /*0ee0*/  LOP3.LUT R12, R12, 0xff, RZ, 0xc0, !PT ;  /* 0x000000ff0c0c7812 */ /* 0x000fe400078ec0ff */
[----:B------:R-:W-:Y:S02]  /*0ef0*/  LOP3.LUT R16, R11, 0xff, RZ, 0xc0, !PT ;  /* 0x000000ff0b107812 */ /* 0x000fe400078ec0ff */
[----:B------:R-:W-:-:S03]  /*0f00*/  IADD3 R14, PT, PT, R12, -0x1, RZ ;  /* 0xffffffff0c0e7810 */ /* 0x000fc60007ffe0ff */
[----:B------:R-:W-:Y:S01]  /*0f10*/  VIADD R13, R16, 0xffffffff ;  /* 0xffffffff100d7836 */ /* 0x000fe20000000000 */
[----:B------:R-:W-:-:S04]  /*0f20*/  ISETP.GT.U32.AND P0, PT, R14, 0xfd, PT ;  /* 0x000000fd0e00780c */ /* 0x000fc80003f04070 */
[----:B------:R-:W-:-:S13]  /*0f30*/  ISETP.GT.U32.OR P0, PT, R13, 0xfd, P0 ;  /* 0x000000fd0d00780c */ /* 0x000fda0000704470 */
[----:B------:R-:W-:Y:S01]  /*0f40*/  @!P0 MOV R11, RZ ;  /* 0x000000ff000b8202 */ /* 0x000fe20000000f00 */
[----:B------:R-:W-:Y:S06]  /*0f50*/  @!P0 BRA `(.L_x_17) ;  /* 0x00000000005c8947 */ /* 0x000fec0003800000 */
[----:B------:R-:W-:Y:S02]  /*0f60*/  FSETP.GTU.FTZ.AND P0, PT, |R0|, +INF , PT ;  /* 0x7f8000000000780b */ /* 0x000fe40003f1c200 */
[----:B------:R-:W-:-:S04]  /*0f70*/  FSETP.GTU.FTZ.AND P1, PT, |R3|, +INF , PT ;  /* 0x7f8000000300780b */ /* 0x000fc80003f3c200 */
[----:B------:R-:W-:-:S13]  /*0f80*/  PLOP3.LUT P0, PT, P0, P1, PT, 0xf8, 0x8f ;  /* 0x00000000008f781c */ /* 0x000fda0000703f70 */
[----:B------:R-:W-:Y:S05]  /*0f90*/  @P0 BRA `(.L_x_18) ;  /* 0x00000004004c0947 */ /* 0x000fea0003800000 */
[----:B------:R-:W-:-:S13]  /*0fa0*/  LOP3.LUT P0, RZ, R3, 0x7fffffff, R0, 0xc8, !PT ;  /* 0x7fffffff03ff7812 */ /* 0x000fda000780c800 */
[----:B------:R-:W-:Y:S05]  /*0fb0*/  @!P0 BRA `(.L_x_19) ;  /* 0x00000004003c8947 */ /* 0x000fea0003800000 */
[C---:B------:R-:W-:Y:S02]  /*0fc0*/  FSETP.NEU.FTZ.AND P1, PT, |R0|.reuse, +INF , PT ;  /* 0x7f8000000000780b */ /* 0x040fe40003f3d200 */
[----:B------:R-:W-:Y:S02]  /*0fd0*/  FSETP.NEU.FTZ.AND P2, PT, |R3|, +INF , PT ;  /* 0x7f8000000300780b */ /* 0x000fe40003f5d200 */
[----:B------:R-:W-:-:S11]  /*0fe0*/  FSETP.NEU.FTZ.AND P0, PT, |R0|, +INF , PT ;  /* 0x7f8000000000780b */ /* 0x000fd60003f1d200 */
[----:B------:R-:W-:Y:S05]  /*0ff0*/  @!P2 BRA !P1, `(.L_x_19) ;  /* 0x00000004002ca947 */ /* 0x000fea0004800000 */
[----:B------:R-:W-:-:S04]  /*1000*/  LOP3.LUT P1, RZ, R0, 0x7fffffff, RZ, 0xc0, !PT ;  /* 0x7fffffff00ff7812 */ /* 0x000fc8000782c0ff */
[----:B------:R-:W-:-:S13]  /*1010*/  PLOP3.LUT P1, PT, P2, P1, PT, 0x2f, 0xf2 ;  /* 0x0000000000f2781c */ /* 0x000fda0001722577 */
[----:B------:R-:W-:Y:S05]  /*1020*/  @P1 BRA `(.L_x_20) ;  /* 0x0000000400181947 */ /* 0x000fea0003800000 */
[----:B------:R-:W-:-:S04]  /*1030*/  LOP3.LUT P1, RZ, R3, 0x7fffffff, RZ, 0xc0, !PT ;  /* 0x7fffffff03ff7812 */ /* 0x000fc8000782c0ff */
[----:B------:R-:W-:-:S13]  /*1040*/  PLOP3.LUT P0, PT, P0, P1, PT, 0x2f, 0xf2 ;  /* 0x0000000000f2781c */ /* 0x000fda0000702577 */
[----:B------:R-:W-:Y:S05]  /*1050*/  @P0 BRA `(.L_x_21) ;  /* 0x0000000400000947 */ /* 0x000fea0003800000 */
[----:B------:R-:W-:Y:S02]  /*1060*/  ISETP.GE.AND P0, PT, R13, RZ, PT ;  /* 0x000000ff0d00720c */ /* 0x000fe40003f06270 */
[----:B------:R-:W-:-:S11]  /*1070*/  ISETP.GE.AND P1, PT, R14, RZ, PT ;  /* 0x000000ff0e00720c */ /* 0x000fd60003f26270 */
[----:B------:R-:W-:Y:S01]  /*1080*/  @P0 IMAD.MOV.U32 R11, RZ, RZ, RZ ;  /* 0x000000ffff0b0224 */ /* 0x000fe200078e00ff */
[----:B------:R-:W-:Y:S01]  /*1090*/  @!P0 MOV R11, 0xffffffc0 ;  /* 0xffffffc0000b8802 */ /* 0x000fe20000000f00 */
[----:B------:R-:W-:Y:S01]  /*10a0*/  @!P0 FFMA R0, R0, 1.84467440737095516160e+19, RZ ;  /* 0x5f80000000008823 */ /* 0x000fe200000000ff */
[----:B------:R-:W-:-:S03]  /*10b0*/  @!P1 FFMA R3, R3, 1.84467440737095516160e+19, RZ ;  /* 0x5f80000003039823 */ /* 0x000fc600000000ff */
[----:B------:R-:W-:-:S07]  /*10c0*/  @!P1 VIADD R11, R11, 0x40 ;  /* 0x000000400b0b9836 */ /* 0x000fce0000000000 */
.L_x_17:
[----:B------:R-:W-:Y:S01]  /*10d0*/  LEA R14, R12, 0xc0800000, 0x17 ;  /* 0xc08000000c0e7811 */ /* 0x000fe200078eb8ff */
[----:B------:R-:W-:Y:S03]  /*10e0*/  BSSY.RECONVERGENT B2, `(.L_x_22) ;  /* 0x0000036000027945 */ /* 0x000fe60003800200 */
[----:B------:R-:W-:Y:S01]  /*10f0*/  IADD3 R14, PT, PT, -R14, R3, RZ ;  /* 0x000000030e0e7210 */ /* 0x000fe20007ffe1ff */
[----:B------:R-:W-:-:S03]  /*1100*/  VIADD R3, R16, 0xffffff81 ;  /* 0xffffff8110037836 */ /* 0x000fc60000000000 */
[----:B------:R-:W0:Y:S01]  /*1110*/  MUFU.RCP R13, R14 ;  /* 0x0000000e000d7308 */ /* 0x000e220000001000 */
[----:B------:R-:W-:Y:S01]  /*1120*/  FADD.FTZ R15, -R14, -RZ ;  /* 0x800000ff0e0f7221 */ /* 0x000fe20000010100 */
[C---:B------:R-:W-:Y:S01]  /*1130*/  IMAD R0, R3.reuse, -0x800000, R0 ;  /* 0xff80000003007824 */ /* 0x040fe200078e0200 */
[----:B------:R-:W-:-:S04]  /*1140*/  IADD3 R12, PT, PT, R3, 0x7f, -R12 ;  /* 0x0000007f030c7810 */ /* 0x000fc80007ffe80c */
[----:B------:R-:W-:Y:S01]  /*1150*/  IADD3 R12, PT, PT, R12, R11, RZ ;  /* 0x0000000b0c0c7210 */ /* 0x000fe20007ffe0ff */
[----:B0-----:R-:W-:-:S04]  /*1160*/  FFMA R16, R13, R15, 1 ;  /* 0x3f8000000d107423 */ /* 0x001fc8000000000f */
[----:B------:R-:W-:-:S04]  /*1170*/  FFMA R18, R13, R16, R13 ;  /* 0x000000100d127223 */ /* 0x000fc8000000000d */
[----:B------:R-:W-:-:S04]  /*1180*/  FFMA R13, R0, R18, RZ ;  /* 0x00000012000d7223 */ /* 0x000fc800000000ff */
[----:B------:R-:W-:-:S04]  /*1190*/  FFMA R16, R15, R13, R0 ;  /* 0x0000000d0f107223 */ /* 0x000fc80000000000 */
[----:B------:R-:W-:-:S04]  /*11a0*/  FFMA R13, R18, R16, R13 ;  /* 0x00000010120d7223 */ /* 0x000fc8000000000d */
[----:B------:R-:W-:-:S04]  /*11b0*/  FFMA R16, R15, R13, R0 ;  /* 0x0000000d0f107223 */ /* 0x000fc80000000000 */
[----:B------:R-:W-:-:S05]  /*11c0*/  FFMA R0, R18, R16, R13 ;  /* 0x0000001012007223 */ /* 0x000fca000000000d */
[----:B------:R-:W-:-:S04]  /*11d0*/  SHF.R.U32.HI R3, RZ, 0x17, R0 ;  /* 0x00000017ff037819 */ /* 0x000fc80000011600 */
[----:B------:R-:W-:-:S05]  /*11e0*/  LOP3.LUT R3, R3, 0xff, RZ, 0xc0, !PT ;  /* 0x000000ff03037812 */ /* 0x000fca00078ec0ff */
[----:B------:R-:W-:-:S05]  /*11f0*/  IMAD.IADD R15, R3, 0x1, R12 ;  /* 0x00000001030f7824 */ /* 0x000fca00078e020c */
[----:B------:R-:W-:-:S04]  /*1200*/  IADD3 R3, PT, PT, R15, -0x1, RZ ;  /* 0xffffffff0f037810 */ /* 0x000fc80007ffe0ff */
[----:B------:R-:W-:-:S13]  /*1210*/  ISETP.GE.U32.AND P0, PT, R3, 0xfe, PT ;  /* 0x000000fe0300780c */ /* 0x000fda0003f06070 */
[----:B------:R-:W-:Y:S05]  /*1220*/  @!P0 BRA `(.L_x_23) ;  /* 0x0000000000808947 */ /* 0x000fea0003800000 */
[----:B------:R-:W-:-:S13]  /*1230*/  ISETP.GT.AND P0, PT, R15, 0xfe, PT ;  /* 0x000000fe0f00780c */ /* 0x000fda0003f04270 */
[----:B------:R-:W-:Y:S05]  /*1240*/  @P0 BRA `(.L_x_24) ;  /* 0x00000000006c0947 */ /* 0x000fea0003800000 */
[----:B------:R-:W-:-:S13]  /*1250*/  ISETP.GE.AND P0, PT, R15, 0x1, PT ;  /* 0x000000010f00780c */ /* 0x000fda0003f06270 */
[----:B------:R-:W-:Y:S05]  /*1260*/  @P0 BRA `(.L_x_25) ;  /* 0x0000000000740947 */ /* 0x000fea0003800000 */
[----:B------:R-:W-:Y:S02]  /*1270*/  ISETP.GE.AND P0, PT, R15, -0x18, PT ;  /* 0xffffffe80f00780c */ /* 0x000fe40003f06270 */
[----:B------:R-:W-:-:S11]  /*1280*/  LOP3.LUT R0, R0, 0x80000000, RZ, 0xc0, !PT ;  /* 0x8000000000007812 */ /* 0x000fd600078ec0ff */
[----:B------:R-:W-:Y:S05]  /*1290*/  @!P0 BRA `(.L_x_25) ;  /* 0x0000000000688947 */ /* 0x000fea0003800000 */
[CCC-:B------:R-:W-:Y:S01]  /*12a0*/  FFMA.RZ R3, R18.reuse, R16.reuse, R13.reuse ;  /* 0x0000001012037223 */ /* 0x1c0fe2000000c00d */
[C---:B------:R-:W-:Y:S02]  /*12b0*/  VIADD R14, R15.reuse, 0x20 ;  /* 0x000000200f0e7836 */ /* 0x040fe40000000000 */
[CCC-:B------:R-:W-:Y:S01]  /*12c0*/  FFMA.RM R12, R18.reuse, R16.reuse, R13.reuse ;  /* 0x00000010120c7223 */ /* 0x1c0fe2000000400d */
[----:B------:R-:W-:Y:S02]  /*12d0*/  ISETP.NE.AND P2, PT, R15, RZ, PT ;  /* 0x000000ff0f00720c */ /* 0x000fe40003f45270 */
[----:B------:R-:W-:Y:S01]  /*12e0*/  LOP3.LUT R11, R3, 0x7fffff, RZ, 0xc0, !PT ;  /* 0x007fffff030b7812 */ /* 0x000fe200078ec0ff */
[----:B------:R-:W-:Y:S01]  /*12f0*/  FFMA.RP R3, R18, R16, R13 ;  /* 0x0000001012037223 */ /* 0x000fe2000000800d */
[----:B------:R-:W-:Y:S02]  /*1300*/  ISETP.NE.AND P1, PT, R15, RZ, PT ;  /* 0x000000ff0f00720c */ /* 0x000fe40003f25270 */
[----:B------:R-:W-:-:S02]  /*1310*/  LOP3.LUT R11, R11, 0x800000, RZ, 0xfc, !PT ;  /* 0x008000000b0b7812 */ /* 0x000fc400078efcff */
[----:B------:R-:W-:Y:S02]  /*1320*/  IADD3 R13, PT, PT, -R15, RZ, RZ ;  /* 0x000000ff0f0d7210 */ /* 0x000fe40007ffe1ff */
[----:B------:R-:W-:Y:S02]  /*1330*/  SHF.L.U32 R14, R11, R14, RZ ;  /* 0x0000000e0b0e7219 */ /* 0x000fe400000006ff */
[----:B------:R-:W-:Y:S02]  /*1340*/  FSETP.NEU.FTZ.AND P0, PT, R3, R12, PT ;  /* 0x0000000c0300720b */ /* 0x000fe40003f1d000 */
[----:B------:R-:W-:Y:S02]  /*1350*/  SEL R12, R13, RZ, P2 ;  /* 0x000000ff0d0c7207 */ /* 0x000fe40001000000 */
[----:B------:R-:W-:Y:S02]  /*1360*/  ISETP.NE.AND P1, PT, R14, RZ, P1 ;  /* 0x000000ff0e00720c */ /* 0x000fe40000f25270 */
[----:B------:R-:W-:-:S02]  /*1370*/  SHF.R.U32.HI R12, RZ, R12, R11 ;  /* 0x0000000cff0c7219 */ /* 0x000fc4000001160b */
[----:B------:R-:W-:Y:S02]  /*1380*/  PLOP3.LUT P0, PT, P0, P1, PT, 0xf8, 0x8f ;  /* 0x00000000008f781c */ /* 0x000fe40000703f70 */
[----:B------:R-:W-:Y:S02]  /*1390*/  SHF.R.U32.HI R14, RZ, 0x1, R12 ;  /* 0x00000001ff0e7819 */ /* 0x000fe4000001160c */
[----:B------:R-:W-:-:S04]  /*13a0*/  SEL R3, RZ, 0x1, !P0 ;  /* 0x00000001ff037807 */ /* 0x000fc80004000000 */
[----:B------:R-:W-:-:S04]  /*13b0*/  LOP3.LUT R3, R3, 0x1, R14, 0xf8, !PT ;  /* 0x0000000103037812 */ /* 0x000fc800078ef80e */
[----:B------:R-:W-:-:S05]  /*13c0*/  LOP3.LUT R3, R3, R12, RZ, 0xc0, !PT ;  /* 0x0000000c03037212 */ /* 0x000fca00078ec0ff */
[----:B------:R-:W-:-:S05]  /*13d0*/  IMAD.IADD R3, R14, 0x1, R3 ;  /* 0x000000010e037824 */ /* 0x000fca00078e0203 */
[----:B------:R-:W-:Y:S01]  /*13e0*/  LOP3.LUT R0, R3, R0, RZ, 0xfc, !PT ;  /* 0x0000000003007212 */ /* 0x000fe200078efcff */
[----:B------:R-:W-:Y:S06]  /*13f0*/  BRA `(.L_x_25) ;  /* 0x0000000000107947 */ /* 0x000fec0003800000 */
.L_x_24:
[----:B------:R-:W-:-:S04]  /*1400*/  LOP3.LUT R0, R0, 0x80000000, RZ, 0xc0, !PT ;  /* 0x8000000000007812 */ /* 0x000fc800078ec0ff */
[----:B------:R-:W-:Y:S01]  /*1410*/  LOP3.LUT R0, R0, 0x7f800000, RZ, 0xfc, !PT ;  /* 0x7f80000000007812 */ /* 0x000fe200078efcff */
[----:B------:R-:W-:Y:S06]  /*1420*/  BRA `(.L_x_25) ;  /* 0x0000000000047947 */ /* 0x000fec0003800000 */
.L_x_23:
[----:B------:R-:W-:-:S07]  /*1430*/  LEA R0, R12, R0, 0x17 ;  /* 0x000000000c007211 */ /* 0x000fce00078eb8ff */
.L_x_25:
[----:B------:R-:W-:Y:S05]  /*1440*/  BSYNC.RECONVERGENT B2 ;  /* 0x0000000000027941 */ /* 0x000fea0003800200 */
.L_x_22:
[----:B------:R-:W-:Y:S05]  /*1450*/  BRA `(.L_x_26) ;  /* 0x0000000000207947 */ /* 0x000fea0003800000 */
.L_x_21:
[----:B------:R-:W-:-:S04]  /*1460*/  LOP3.LUT R0, R3, 0x80000000, R0, 0x48, !PT ;  /* 0x8000000003007812 */ /* 0x000fc800078e4800 */
[----:B------:R-:W-:Y:S01]  /*1470*/  LOP3.LUT R0, R0, 0x7f800000, RZ, 0xfc, !PT ;  /* 0x7f80000000007812 */ /* 0x000fe200078efcff */
[----:B------:R-:W-:Y:S06]  /*1480*/  BRA `(.L_x_26) ;  /* 0x0000000000147947 */ /* 0x000fec0003800000 */
.L_x_20:
[----:B------:R-:W-:Y:S01]  /*1490*/  LOP3.LUT R0, R3, 0x80000000, R0, 0x48, !PT ;  /* 0x8000000003007812 */ /* 0x000fe200078e4800 */
[----:B------:R-:W-:Y:S06]  /*14a0*/  BRA `(.L_x_26) ;  /* 0x00000000000c7947 */ /* 0x000fec0003800000 */
.L_x_19:
[----:B------:R-:W0:Y:S01]  /*14b0*/  MUFU.RSQ R0, -QNAN ;  /* 0xffc0000000007908 */ /* 0x000e220000001400 */
[----:B------:R-:W-:Y:S05]  /*14c0*/  BRA `(.L_x_26) ;  /* 0x0000000000047947 */ /* 0x000fea0003800000 */
.L_x_18:
[----:B------:R-:W-:-:S07]  /*14d0*/  FADD.FTZ R0, R0, R3 ;  /* 0x0000000300007221 */ /* 0x000fce0000010000 */
.L_x_26:
[----:B------:R-:W-:Y:S05]  /*14e0*/  BSYNC.RECONVERGENT B1 ;  /* 0x0000000000017941 */ /* 0x000fea0003800200 */
.L_x_16:
[----:B------:R-:W-:Y:S02]  /*14f0*/  HFMA2 R11, -RZ, RZ, 0, 0 ;  /* 0x00000000ff0b7431 */ /* 0x000fe400000001ff */
[----:B0-----:R-:W-:Y:S02]  /*1500*/  IMAD.MOV.U32 R3, RZ, RZ, R0 ;  /* 0x000000ffff037224 */ /* 0x001fe400078e0000 */
[----:B------:R-:W-:Y:S05]  /*1510*/  RET.REL.NODEC R10 `(_Z4sradfiilPiS_S_S_PfS0_S0_S0_fS0_S0_) ;  /* 0xffffffe80ab87950 */ /* 0x000fea0003c3ffff */
.L_x_27:
        /* <DEDUP_REMOVED lines=14> */
.L_x_61:


//--------------------- .text._Z6reduceliiPfS_    --------------------------
	.section	.text._Z6reduceliiPfS_,"ax",@progbits
	.align	128
        .global         _Z6reduceliiPfS_
        .type           _Z6reduceliiPfS_,@function
        .size           _Z6reduceliiPfS_,(.L_x_66 - _Z6reduceliiPfS_)
        .other          _Z6reduceliiPfS_,@"STO_CUDA_ENTRY STV_DEFAULT"
_Z6reduceliiPfS_:
.text._Z6reduceliiPfS_:
[----:B------:R-:W-:Y:S01]  /*0000*/  LDC R1, c[0x0][0x37c] ;  /* 0x0000df00ff017b82 */ /* 0x000fe20000000800 */
[----:B------:R-:W0:Y:S07]  /*0010*/  S2R R9, SR_CTAID.X ;  /* 0x0000000000097919 */ /* 0x000e2e0000002500 */
[----:B------:R-:W1:Y:S01]  /*0020*/  LDC R16, c[0x0][0x388] ;  /* 0x0000e200ff107b82 */ /* 0x000e620000000800 */
[----:B------:R-:W2:Y:S01]  /*0030*/  LDCU UR7, c[0x0][0x38c] ;  /* 0x00007180ff0777ac */ /* 0x000ea20008000800 */
[----:B------:R-:W0:Y:S01]  /*0040*/  S2R R6, SR_TID.X ;  /* 0x0000000000067919 */ /* 0x000e220000002100 */
[----:B------:R-:W3:Y:S05]  /*0050*/  LDCU.64 UR8, c[0x0][0x358] ;  /* 0x00006b00ff0877ac */ /* 0x000eea0008000a00 */
[----:B------:R-:W4:Y:S08]  /*0060*/  LDC.64 R4, c[0x0][0x390] ;  /* 0x0000e400ff047b82 */ /* 0x000f300000000a00 */
[----:B------:R-:W5:Y:S01]  /*0070*/  LDC.64 R2, c[0x0][0x398] ;  /* 0x0000e600ff027b82 */ /* 0x000f620000000a00 */
[----:B0-----:R-:W-:-:S04]  /*0080*/  LEA R0, R9, R6, 0x9 ;  /* 0x0000000609007211 */ /* 0x001fc800078e48ff */
[----:B-1----:R-:W-:-:S13]  /*0090*/  ISETP.GE.AND P0, PT, R0, R16, PT ;  /* 0x000000100000720c */ /* 0x002fda0003f06270 */
[----:B--2---:R-:W-:-:S04]  /*00a0*/  @!P0 IMAD R13, R0, UR7, RZ ;  /* 0x00000007000d8c24 */ /* 0x004fc8000f8e02ff */
[----:B----4-:R-:W-:-:S04]  /*00b0*/  @!P0 IMAD.WIDE R10, R13, 0x4, R4 ;  /* 0x000000040d0a8825 */ /* 0x010fc800078e0204 */
[----:B-----5:R-:W-:Y:S02]  /*00c0*/  @!P0 IMAD.WIDE R12, R13, 0x4, R2 ;  /* 0x000000040d0c8825 */ /* 0x020fe400078e0202 */
[----:B---3--:R0:W2:Y:S04]  /*00d0*/  @!P0 LDG.E R11, desc[UR8][R10.64] ;  /* 0x000000080a0b8981 */ /* 0x0080a8000c1e1900 */
[----:B------:R1:W3:Y:S01]  /*00e0*/  @!P0 LDG.E R7, desc[UR8][R12.64] ;  /* 0x000000080c078981 */ /* 0x0002e2000c1e1900 */
[----:B------:R-:W4:Y:S01]  /*00f0*/  S2UR UR6, SR_CgaCtaId ;  /* 0x00000000000679c3 */ /* 0x000f220000008800 */
[----:B------:R-:W-:Y:S02]  /*0100*/  UMOV UR4, 0x400 ;  /* 0x0000040000047882 */ /* 0x000fe40000000000 */
[----:B------:R-:W-:Y:S01]  /*0110*/  UIADD3 UR5, UPT, UPT, UR4, 0x800, URZ ;  /* 0x0000080004057890 */ /* 0x000fe2000fffe0ff */
[----:B0-----:R-:W-:-:S04]  /*0120*/  IMAD R10, R9, UR7, RZ ;  /* 0x00000007090a7c24 */ /* 0x001fc8000f8e02ff */
[----:B------:R-:W1:Y:S01]  /*0130*/  LDC R14, c[0x0][0x370] ;  /* 0x0000dc00ff0e7b82 */ /* 0x000e620000000800 */
[----:B------:R-:W-:-:S05]  /*0140*/  SHF.L.U32 R15, R10, 0x9, RZ ;  /* 0x000000090a0f7819 */ /* 0x000fca00000006ff */
[----:B------:R-:W-:-:S04]  /*0150*/  IMAD.WIDE R4, R15, 0x4, R4 ;  /* 0x000000040f047825 */ /* 0x000fc800078e0204 */
[----:B------:R-:W-:Y:S01]  /*0160*/  IMAD.WIDE R2, R15, 0x4, R2 ;  /* 0x000000040f027825 */ /* 0x000fe200078e0202 */
[----:B----4-:R-:W-:Y:S02]  /*0170*/  ULEA UR4, UR6, UR4, 0x18 ;  /* 0x0000000406047291 */ /* 0x010fe4000f8ec0ff */
[----:B------:R-:W-:-:S04]  /*0180*/  ULEA UR5, UR6, UR5, 0x18 ;  /* 0x0000000506057291 */ /* 0x000fc8000f8ec0ff */
[C---:B------:R-:W-:Y:S02]  /*0190*/  LEA R0, R6.reuse, UR4, 0x2 ;  /* 0x0000000406007c11 */ /* 0x040fe4000f8e10ff */
[----:B------:R-:W-:Y:S02]  /*01a0*/  LEA R8, R6, UR5, 0x2 ;  /* 0x0000000506087c11 */ /* 0x000fe4000f8e10ff */
[----:B-1----:R-:W-:Y:S01]  /*01b0*/  SHF.L.U32 R13, R14, 0x9, RZ ;  /* 0x000000090e0d7819 */ /* 0x002fe200000006ff */
[----:B--2---:R0:W-:Y:S04]  /*01c0*/  @!P0 STS [R0], R11 ;  /* 0x0000000b00008388 */ /* 0x0041e80000000800 */
[----:B---3--:R0:W-:Y:S01]  /*01d0*/  @!P0 STS [R8], R7 ;  /* 0x0000000708008388 */ /* 0x0081e20000000800 */
[----:B------:R-:W-:Y:S01]  /*01e0*/  BAR.SYNC.DEFER_BLOCKING 0x0 ;  /* 0x0000000000007b1d */ /* 0x000fe20000010000 */
[----:B------:R-:W-:-:S13]  /*01f0*/  ISETP.NE.AND P0, PT, R13, R16, PT ;  /* 0x000000100d00720c */ /* 0x000fda0003f05270 */
[----:B0-----:R-:W-:Y:S05]  /*0200*/  @!P0 BRA `(.L_x_28) ;  /* 0x0000001400f08947 */ /* 0x001fea0003800000 */
[----:B------:R-:W-:-:S04]  /*0210*/  IADD3 R10, PT, PT, R14, -0x1, RZ ;  /* 0xffffffff0e0a7810 */ /* 0x000fc80007ffe0ff */
[----:B------:R-:W-:-:S13]  /*0220*/  ISETP.NE.AND P0, PT, R9, R10, PT ;  /* 0x0000000a0900720c */ /* 0x000fda0003f05270 */
[----:B------:R-:W-:Y:S05]  /*0230*/  @!P0 BRA `(.L_x_29) ;  /* 0x00000004008c8947 */ /* 0x000fea0003800000 */
[----:B------:R-:W-:-:S05]  /*0240*/  VIADD R12, R6, 0x1 ;  /* 0x00000001060c7836 */ /* 0x000fca0000000000 */
[C---:B------:R-:W-:Y:S02]  /*0250*/  LOP3.LUT R7, R12.reuse, 0x1, RZ, 0xc0, !PT ;  /* 0x000000010c077812 */ /* 0x040fe400078ec0ff */
[----:B------:R-:W-:Y:S02]  /*0260*/  LOP3.LUT P0, RZ, R12, 0x3, RZ, 0xc0, !PT ;  /* 0x000000030cff7812 */ /* 0x000fe4000780c0ff */
[----:B------:R-:W-:-:S13]  /*0270*/  ISETP.NE.U32.AND P1, PT, R7, 0x1, PT ;  /* 0x000000010700780c */ /* 0x000fda0003f25070 */
[----:B------:R-:W-:Y:S04]  /*0280*/  @P1 LDS R7, [R0+-0x4] ;  /* 0xfffffc0000071984 */ /* 0x000fe80000000800 */
[----:B------:R-:W0:Y:S02]  /*0290*/  @P1 LDS R10, [R0] ;  /* 0x00000000000a1984 */ /* 0x000e240000000800 */
[----:B0-----:R-:W-:-:S05]  /*02a0*/  @P1 FADD R7, R7, R10 ;  /* 0x0000000a07071221 */ /* 0x001fca0000000000 */
[----:B------:R-:W-:Y:S04]  /*02b0*/  @P1 STS [R0], R7 ;  /* 0x0000000700001388 */ /* 0x000fe80000000800 */
[----:B------:R-:W-:Y:S04]  /*02c0*/  @P1 LDS R9, [R8+-0x4] ;  /* 0xfffffc0008091984 */ /* 0x000fe80000000800 */
[----:B------:R-:W0:Y:S02]  /*02d0*/  @P1 LDS R10, [R8] ;  /* 0x00000000080a1984 */ /* 0x000e240000000800 */
[----:B0-----:R-:W-:-:S05]  /*02e0*/  @P1 FADD R9, R9, R10 ;  /* 0x0000000a09091221 */ /* 0x001fca0000000000 */
[----:B------:R-:W-:Y:S01]  /*02f0*/  @P1 STS [R8], R9 ;  /* 0x0000000908001388 */ /* 0x000fe20000000800 */
[----:B------:R-:W-:Y:S01]  /*0300*/  BAR.SYNC.DEFER_BLOCKING 0x0 ;  /* 0x0000000000007b1d */ /* 0x000fe20000010000 */
[----:B------:R-:W-:-:S05]  /*0310*/  LOP3.LUT P1, RZ, R12, 0x7, RZ, 0xc0, !PT ;  /* 0x000000070cff7812 */ /* 0x000fca000782c0ff */
[----:B------:R-:W-:Y:S04]  /*0320*/  @!P0 LDS R10, [R0+-0x8] ;  /* 0xfffff800000a8984 */ /* 0x000fe80000000800 */
[----:B------:R-:W0:Y:S02]  /*0330*/  @!P0 LDS R11, [R0] ;  /* 0x00000000000b8984 */ /* 0x000e240000000800 */
[----:B0-----:R-:W-:-:S05]  /*0340*/  @!P0 FADD R11, R10, R11 ;  /* 0x0000000b0a0b8221 */ /* 0x001fca0000000000 */
[----:B------:R-:W-:Y:S04]  /*0350*/  @!P0 STS [R0], R11 ;  /* 0x0000000b00008388 */ /* 0x000fe80000000800 */
[----:B------:R-:W-:Y:S04]  /*0360*/  @!P0 LDS R7, [R8+-0x8] ;  /* 0xfffff80008078984 */ /* 0x000fe80000000800 */
[----:B------:R-:W0:Y:S02]  /*0370*/  @!P0 LDS R10, [R8] ;  /* 0x00000000080a8984 */ /* 0x000e240000000800 */
[----:B0-----:R-:W-:-:S05]  /*0380*/  @!P0 FADD R7, R7, R10 ;  /* 0x0000000a07078221 */ /* 0x001fca0000000000 */
[----:B------:R-:W-:Y:S01]  /*0390*/  @!P0 STS [R8], R7 ;  /* 0x0000000708008388 */ /* 0x000fe20000000800 */
        /* <DEDUP_REMOVED lines=61> */
[----:B------:R-:W-:-:S05]  /*0770*/  ISETP.NE.AND P0, PT, R6, 0x1ff, PT ;  /* 0x000001ff0600780c */ /* 0x000fca0003f05270 */
[----:B------:R-:W-:Y:S04]  /*0780*/  @!P1 LDS R9, [R0+-0x400] ;  /* 0xfffc000000099984 */ /* 0x000fe80000000800 */
[----:B------:R-:W0:Y:S02]  /*0790*/  @!P1 LDS R10, [R0] ;  /* 0x00000000000a9984 */ /* 0x000e240000000800 */
[----:B0-----:R-:W-:-:S05]  /*07a0*/  @!P1 FADD R9, R9, R10 ;  /* 0x0000000a09099221 */ /* 0x001fca0000000000 */
[----:B------:R-:W-:Y:S04]  /*07b0*/  @!P1 STS [R0], R9 ;  /* 0x0000000900009388 */ /* 0x000fe80000000800 */
[----:B------:R-:W-:Y:S04]  /*07c0*/  @!P1 LDS R10, [R8+-0x400] ;  /* 0xfffc0000080a9984 */ /* 0x000fe80000000800 */
[----:B------:R-:W0:Y:S02]  /*07d0*/  @!P1 LDS R11, [R8] ;  /* 0x00000000080b9984 */ /* 0x000e240000000800 */
[----:B0-----:R-:W-:-:S05]  /*07e0*/  @!P1 FADD R11, R10, R11 ;  /* 0x0000000b0a0b9221 */ /* 0x001fca0000000000 */
[----:B------:R0:W-:Y:S01]  /*07f0*/  @!P1 STS [R8], R11 ;  /* 0x0000000b08009388 */ /* 0x0001e20000000800 */
[----:B------:R-:W-:Y:S06]  /*0800*/  BAR.SYNC.DEFER_BLOCKING 0x0 ;  /* 0x0000000000007b1d */ /* 0x000fec0000010000 */
[----:B------:R-:W-:Y:S05]  /*0810*/  @P0 EXIT ;  /* 0x000000000000094d */ /* 0x000fea0003800000 */
[----:B------:R-:W1:Y:S04]  /*0820*/  LDS R7, [UR4+0x7fc] ;  /* 0x0007fc04ff077984 */ /* 0x000e680008000800 */
[----:B------:R-:W2:Y:S04]  /*0830*/  LDS R9, [UR4+0xffc] ;  /* 0x000ffc04ff097984 */ /* 0x000ea80008000800 */
[----:B-1----:R-:W-:Y:S04]  /*0840*/  STG.E desc[UR8][R4.64], R7 ;  /* 0x0000000704007986 */ /* 0x002fe8000c101908 */
[----:B--2---:R-:W-:Y:S01]  /*0850*/  STG.E desc[UR8][R2.64], R9 ;  /* 0x0000000902007986 */ /* 0x004fe2000c101908 */
[----:B------:R-:W-:Y:S05]  /*0860*/  EXIT ;  /* 0x000000000000794d */ /* 0x000fea0003800000 */
.L_x_29:
[----:B------:R-:W-:-:S04]  /*0870*/  IADD3 R10, PT, PT, -R13, R16, RZ ;  /* 0x000000100d0a7210 */ /* 0x000fc80007ffe1ff */
[----:B------:R-:W-:-:S04]  /*0880*/  IADD3 R11, PT, PT, R10, 0x200, RZ ;  /* 0x000002000a0b7810 */ /* 0x000fc80007ffe0ff */
[C---:B------:R-:W-:Y:S02]  /*0890*/  ISETP.GE.AND P0, PT, R11.reuse, 0x2, PT ;  /* 0x000000020b00780c */ /* 0x040fe40003f06270 */
[C---:B------:R-:W-:Y:S02]  /*08a0*/  ISETP.GE.AND P1, PT, R11.reuse, 0x4, PT ;  /* 0x000000040b00780c */ /* 0x040fe40003f26270 */
[----:B------:R-:W-:Y:S02]  /*08b0*/  SEL R7, RZ, 0x2, !P0 ;  /* 0x00000002ff077807 */ /* 0x000fe40004000000 */
[----:B------:R-:W-:Y:S02]  /*08c0*/  ISETP.GE.AND P0, PT, R11, 0x8, PT ;  /* 0x000000080b00780c */ /* 0x000fe40003f06270 */
[----:B------:R-:W-:Y:S02]  /*08d0*/  SEL R7, R7, 0x4, !P1 ;  /* 0x0000000407077807 */ /* 0x000fe40004800000 */
[----:B------:R-:W-:-:S02]  /*08e0*/  ISETP.GE.AND P1, PT, R11, 0x10, PT ;  /* 0x000000100b00780c */ /* 0x000fc40003f26270 */
[----:B------:R-:W-:Y:S02]  /*08f0*/  SEL R7, R7, 0x8, !P0 ;  /* 0x0000000807077807 */ /* 0x000fe40004000000 */
[----:B------:R-:W-:Y:S02]  /*0900*/  ISETP.GE.AND P0, PT, R11, 0x20, PT ;  /* 0x000000200b00780c */ /* 0x000fe40003f06270 */
[----:B------:R-:W-:Y:S02]  /*0910*/  SEL R7, R7, 0x10, !P1 ;  /* 0x0000001007077807 */ /* 0x000fe40004800000 */
[----:B------:R-:W-:Y:S02]  /*0920*/  ISETP.GE.AND P1, PT, R11, 0x40, PT ;  /* 0x000000400b00780c */ /* 0x000fe40003f26270 */
[----:B------:R-:W-:Y:S02]  /*0930*/  SEL R7, R7, 0x20, !P0 ;  /* 0x0000002007077807 */ /* 0x000fe40004000000 */
[----:B------:R-:W-:-:S02]  /*0940*/  ISETP.GE.AND P0, PT, R11, 0x80, PT ;  /* 0x000000800b00780c */ /* 0x000fc40003f06270 */
[----:B------:R-:W-:Y:S02]  /*0950*/  SEL R7, R7, 0x40, !P1 ;  /* 0x0000004007077807 */ /* 0x000fe40004800000 */
[----:B------:R-:W-:Y:S02]  /*0960*/  ISETP.GE.AND P1, PT, R11, 0x100, PT ;  /* 0x000001000b00780c */ /* 0x000fe40003f26270 */
[----:B------:R-:W-:Y:S02]  /*0970*/  SEL R7, R7, 0x80, !P0 ;  /* 0x0000008007077807 */ /* 0x000fe40004000000 */
[----:B------:R-:W-:Y:S02]  /*0980*/  ISETP.GE.AND P0, PT, R11, 0x200, PT ;  /* 0x000002000b00780c */ /* 0x000fe40003f06270 */
[----:B------:R-:W-:-:S04]  /*0990*/  SEL R7, R7, 0x100, !P1 ;  /* 0x0000010007077807 */ /* 0x000fc80004800000 */
[----:B------:R-:W-:-:S04]  /*09a0*/  SEL R11, R7, 0x200, !P0 ;  /* 0x00000200070b7807 */ /* 0x000fc80004000000 */
[----:B------:R-:W-:-:S13]  /*09b0*/  ISETP.GE.AND P0, PT, R11, 0x2, PT ;  /* 0x000000020b00780c */ /* 0x000fda0003f06270 */
[----:B------:R-:W-:Y:S05]  /*09c0*/  @!P0 BRA `(.L_x_30) ;  /* 0x0000000000bc8947 */ /* 0x000fea0003800000 */
[----:B------:R-:W-:Y:S01]  /*09d0*/  IADD3 R19, PT, PT, R6, 0x1, RZ ;  /* 0x0000000106137810 */ /* 0x000fe20007ffe0ff */
[----:B------:R-:W-:-:S03]  /*09e0*/  IMAD.MOV.U32 R12, RZ, RZ, 0x2 ;  /* 0x00000002ff0c7424 */ /* 0x000fc600078e00ff */
[----:B------:R-:W-:-:S07]  /*09f0*/  IABS R7, R19 ;  /* 0x0000001300077213 */ /* 0x000fce0000000000 */
.L_x_33:
[-C--:B------:R-:W-:Y:S01]  /*0a00*/  IABS R16, R12.reuse ;  /* 0x0000000c00107213 */ /* 0x080fe20000000000 */
[----:B------:R-:W-:Y:S01]  /*0a10*/  BSSY.RECONVERGENT B0, `(.L_x_31) ;  /* 0x0000026000007945 */ /* 0x000fe20003800200 */
[----:B------:R-:W-:Y:S02]  /*0a20*/  IABS R20, R12 ;  /* 0x0000000c00147213 */ /* 0x000fe40000000000 */
[----:B0-----:R-:W0:Y:S01]  /*0a30*/  I2F.RP R17, R16 ;  /* 0x0000001000117306 */ /* 0x001e220000209400 */
[----:B------:R-:W-:Y:S02]  /*0a40*/  ISETP.GE.AND P2, PT, R19, RZ, PT ;  /* 0x000000ff1300720c */ /* 0x000fe40003f46270 */
[----:B------:R-:W-:-:S05]  /*0a50*/  ISETP.NE.AND P1, PT, R12, RZ, PT ;  /* 0x000000ff0c00720c */ /* 0x000fca0003f25270 */
[----:B0-----:R-:W0:Y:S02]  /*0a60*/  MUFU.RCP R17, R17 ;  /* 0x0000001100117308 */ /* 0x001e240000001000 */
[----:B0-----:R-:W-:Y:S02]  /*0a70*/  IADD3 R14, PT, PT, R17, 0xffffffe, RZ ;  /* 0x0ffffffe110e7810 */ /* 0x001fe40007ffe0ff */
[----:B------:R-:W-:-:S04]  /*0a80*/  IABS R17, R19 ;  /* 0x0000001300117213 */ /* 0x000fc80000000000 */
[----:B------:R0:W1:Y:S02]  /*0a90*/  F2I.FTZ.U32.TRUNC.NTZ R15, R14 ;  /* 0x0000000e000f7305 */ /* 0x000064000021f000 */
[----:B0-----:R-:W-:Y:S01]  /*0aa0*/  HFMA2 R14, -RZ, RZ, 0, 0 ;  /* 0x00000000ff0e7431 */ /* 0x001fe200000001ff */
[----:B-1----:R-:W-:-:S05]  /*0ab0*/  IADD3 R21, PT, PT, RZ, -R15, RZ ;  /* 0x8000000fff157210 */ /* 0x002fca0007ffe0ff */
[----:B------:R-:W-:-:S04]  /*0ac0*/  IMAD R21, R21, R16, RZ ;  /* 0x0000001015157224 */ /* 0x000fc800078e02ff */
[----:B------:R-:W-:Y:S01]  /*0ad0*/  IMAD.HI.U32 R18, R15, R21, R14 ;  /* 0x000000150f127227 */ /* 0x000fe200078e000e */
[----:B------:R-:W-:-:S05]  /*0ae0*/  IADD3 R15, PT, PT, RZ, -R20, RZ ;  /* 0x80000014ff0f7210 */ /* 0x000fca0007ffe0ff */
[----:B------:R-:W-:-:S04]  /*0af0*/  IMAD.HI.U32 R18, R18, R7, RZ ;  /* 0x0000000712127227 */ /* 0x000fc800078e00ff */
[----:B------:R-:W-:-:S05]  /*0b00*/  IMAD R15, R18, R15, R17 ;  /* 0x0000000f120f7224 */ /* 0x000fca00078e0211 */
[----:B------:R-:W-:-:S13]  /*0b10*/  ISETP.GT.U32.AND P0, PT, R16, R15, PT ;  /* 0x0000000f1000720c */ /* 0x000fda0003f04070 */
[----:B------:R-:W-:-:S05]  /*0b20*/  @!P0 IMAD.IADD R15, R15, 0x1, -R16 ;  /* 0x000000010f0f8824 */ /* 0x000fca00078e0a10 */
[----:B------:R-:W-:-:S13]  /*0b30*/  ISETP.GT.U32.AND P0, PT, R16, R15, PT ;  /* 0x0000000f1000720c */ /* 0x000fda0003f04070 */
[----:B------:R-:W-:Y:S02]  /*0b40*/  @!P0 IADD3 R15, PT, PT, R15, -R16, RZ ;  /* 0x800000100f0f8210 */ /* 0x000fe40007ffe0ff */
[----:B------:R-:W-:Y:S02]  /*0b50*/  ISETP.GE.AND P0, PT, R6, R11, PT ;  /* 0x0000000b0600720c */ /* 0x000fe40003f06270 */
[----:B------:R-:W-:Y:S02]  /*0b60*/  @!P2 IADD3 R15, PT, PT, -R15, RZ, RZ ;  /* 0x000000ff0f0fa210 */ /* 0x000fe40007ffe1ff */
[----:B------:R-:W-:-:S04]  /*0b70*/  @!P1 LOP3.LUT R15, RZ, R12, RZ, 0x33, !PT ;  /* 0x0000000cff0f9212 */ /* 0x000fc800078e33ff */
[----:B------:R-:W-:-:S13]  /*0b80*/  ISETP.EQ.AND P0, PT, R15, RZ, !P0 ;  /* 0x000000ff0f00720c */ /* 0x000fda0004702270 */
[----:B------:R-:W-:Y:S05]  /*0b90*/  @!P0 BRA `(.L_x_32) ;  /* 0x0000000000348947 */ /* 0x000fea0003800000 */
[----:B------:R-:W-:Y:S01]  /*0ba0*/  LEA.HI R14, R12, R12, RZ, 0x1 ;  /* 0x0000000c0c0e7211 */ /* 0x000fe200078f08ff */
[----:B------:R-:W-:Y:S03]  /*0bb0*/  LDS R17, [R0] ;  /* 0x0000000000117984 */ /* 0x000fe60000000800 */
[----:B------:R-:W-:-:S04]  /*0bc0*/  SHF.R.U32.HI R15, RZ, 0x1, R14 ;  /* 0x00000001ff0f7819 */ /* 0x000fc8000001160e */
[----:B------:R-:W-:-:S04]  /*0bd0*/  IADD3 R15, PT, PT, -R15, R6, RZ ;  /* 0x000000060f0f7210 */ /* 0x000fc80007ffe1ff */
[C---:B------:R-:W-:Y:S02]  /*0be0*/  LEA R14, R15.reuse, UR4, 0x2 ;  /* 0x000000040f0e7c11 */ /* 0x040fe4000f8e10ff */
[----:B------:R-:W-:-:S04]  /*0bf0*/  LEA R15, R15, UR5, 0x2 ;  /* 0x000000050f0f7c11 */ /* 0x000fc8000f8e10ff */
[----:B------:R-:W0:Y:S02]  /*0c00*/  LDS R14, [R14] ;  /* 0x000000000e0e7984 */ /* 0x000e240000000800 */
[----:B0-----:R-:W-:-:S05]  /*0c10*/  FADD R17, R14, R17 ;  /* 0x000000110e117221 */ /* 0x001fca0000000000 */
[----:B------:R-:W-:Y:S04]  /*0c20*/  STS [R0], R17 ;  /* 0x0000001100007388 */ /* 0x000fe80000000800 */
[----:B------:R-:W-:Y:S04]  /*0c30*/  LDS R15, [R15] ;  /* 0x000000000f0f7984 */ /* 0x000fe80000000800 */
[----:B------:R-:W0:Y:S02]  /*0c40*/  LDS R16, [R8] ;  /* 0x0000000008107984 */ /* 0x000e240000000800 */
[----:B0-----:R-:W-:-:S05]  /*0c50*/  FADD R21, R15, R16 ;  /* 0x000000100f157221 */ /* 0x001fca0000000000 */
[----:B------:R0:W-:Y:S02]  /*0c60*/  STS [R8], R21 ;  /* 0x0000001508007388 */ /* 0x0001e40000000800 */
.L_x_32:
[----:B------:R-:W-:Y:S05]  /*0c70*/  BSYNC.RECONVERGENT B0 ;  /* 0x0000000000007941 */ /* 0x000fea0003800200 */
.L_x_31:
[----:B------:R-:W-:Y:S01]  /*0c80*/  SHF.L.U32 R12, R12, 0x1, RZ ;  /* 0x000000010c0c7819 */ /* 0x000fe200000006ff */
[----:B------:R-:W-:Y:S03]  /*0c90*/  BAR.SYNC.DEFER_BLOCKING 0x0 ;  /* 0x0000000000007b1d */ /* 0x000fe60000010000 */
[----:B------:R-:W-:-:S13]  /*0ca0*/  ISETP.GT.AND P0, PT, R12, R11, PT ;  /* 0x0000000b0c00720c */ /* 0x000fda0003f04270 */
[----:B------:R-:W-:Y:S05]  /*0cb0*/  @!P0 BRA `(.L_x_33) ;  /* 0xfffffffc00508947 */ /* 0x000fea000383ffff */
.L_x_30:
[----:B------:R-:W-:-:S05]  /*0cc0*/  VIADD R7, R11, 0xffffffff ;  /* 0xffffffff0b077836 */ /* 0x000fca0000000000 */
[----:B------:R-:W-:-:S13]  /*0cd0*/  ISETP.NE.AND P0, PT, R6, R7, PT ;  /* 0x000000070600720c */ /* 0x000fda0003f05270 */
[----:B------:R-:W-:Y:S05]  /*0ce0*/  @P0 EXIT ;  /* 0x000000000000094d */ /* 0x000fea0003800000 */
[----:B------:R1:W2:Y:S01]  /*0cf0*/  LDS R7, [R0] ;  /* 0x0000000000077984 */ /* 0x0002a20000000800 */
[C---:B------:R-:W-:Y:S02]  /*0d00*/  LEA R17, R9.reuse, R10, 0x9 ;  /* 0x0000000a09117211 */ /* 0x040fe400078e48ff */
[----:B------:R-:W-:Y:S01]  /*0d10*/  LEA R12, R9, R11, 0x9 ;  /* 0x0000000b090c7211 */ /* 0x000fe200078e48ff */
[----:B------:R1:W3:Y:S01]  /*0d20*/  LDS R6, [R8] ;  /* 0x0000000008067984 */ /* 0x0002e20000000800 */
[----:B------:R-:W-:-:S04]  /*0d30*/  IADD3 R9, PT, PT, R17, 0x200, RZ ;  /* 0x0000020011097810 */ /* 0x000fc80007ffe0ff */
[----:B------:R-:W-:-:S13]  /*0d40*/  ISETP.GE.AND P0, PT, R12, R9, PT ;  /* 0x000000090c00720c */ /* 0x000fda0003f06270 */
[----:B-1----:R-:W-:Y:S05]  /*0d50*/  @P0 BRA `(.L_x_34) ;  /* 0x0000000c00080947 */ /* 0x002fea0003800000 */
[----:B------:R-:W1:Y:S01]  /*0d60*/  LDC R10, c[0x0][0x388] ;  /* 0x0000e200ff0a7b82 */ /* 0x000e620000000800 */
[----:B------:R-:W-:Y:S01]  /*0d70*/  IMAD.MOV.U32 R15, RZ, RZ, RZ ;  /* 0x000000ffff0f7224 */ /* 0x000fe200078e00ff */
[----:B-1----:R-:W-:-:S04]  /*0d80*/  IADD3 R10, PT, PT, -R11, 0x200, R10 ;  /* 0x000002000b0a7810 */ /* 0x002fc80007ffe10a */
[----:B------:R-:W-:-:S04]  /*0d90*/  IADD3 R13, PT, PT, -R13, R10, RZ ;  /* 0x0000000a0d0d7210 */ /* 0x000fc80007ffe1ff */
[----:B------:R-:W-:-:S13]  /*0da0*/  LOP3.LUT P0, R14, R13, 0x3, RZ, 0xc0, !PT ;  /* 0x000000030d0e7812 */ /* 0x000fda000780c0ff */
[----:B------:R-:W-:Y:S05]  /*0db0*/  @!P0 BRA `(.L_x_35) ;  /* 0x00000000007c8947 */ /* 0x000fea0003800000 */
[----:B------:R-:W-:-:S13]  /*0dc0*/  ISETP.NE.AND P0, PT, R14, 0x1, PT ;  /* 0x000000010e00780c */ /* 0x000fda0003f05270 */
[----:B------:R-:W-:Y:S05]  /*0dd0*/  @!P0 BRA `(.L_x_36) ;  /* 0x0000000000448947 */ /* 0x000fea0003800000 */
[----:B------:R-:W0:Y:S01]  /*0de0*/  LDC.64 R10, c[0x0][0x390] ;  /* 0x0000e400ff0a7b82 */ /* 0x000e220000000a00 */
[----:B------:R-:W-:-:S07]  /*0df0*/  ISETP.NE.AND P0, PT, R14, 0x2, PT ;  /* 0x000000020e00780c */ /* 0x000fce0003f05270 */
[----:B------:R-:W1:Y:S06]  /*0e00*/  LDC.64 R18, c[0x0][0x398] ;  /* 0x0000e600ff127b82 */ /* 0x000e6c0000000a00 */
[----:B0-----:R-:W-:-:S06]  /*0e10*/  @P0 IMAD.WIDE R20, R12, 0x4, R10 ;  /* 0x000000040c140825 */ /* 0x001fcc00078e020a */
[----:B------:R-:W2:Y:S01]  /*0e20*/  @P0 LDG.E R20, desc[UR8][R20.64] ;  /* 0x0000000814140981 */ /* 0x000ea2000c1e1900 */
[C---:B-1----:R-:W-:Y:S01]  /*0e30*/  @P0 IMAD.WIDE R14, R12.reuse, 0x4, R18 ;  /* 0x000000040c0e0825 */ /* 0x042fe200078e0212 */
[----:B------:R-:W-:-:S05]  /*0e40*/  @P0 IADD3 R12, PT, PT, R12, 0x1, RZ ;  /* 0x000000010c0c0810 */ /* 0x000fca0007ffe0ff */
[C---:B------:R-:W-:Y:S01]  /*0e50*/  IMAD.WIDE R10, R12.reuse, 0x4, R10 ;  /* 0x000000040c0a7825 */ /* 0x040fe200078e020a */
[----:B------:R-:W3:Y:S03]  /*0e60*/  @P0 LDG.E R15, desc[UR8][R14.64] ;  /* 0x000000080e0f0981 */ /* 0x000ee6000c1e1900 */
[C---:B------:R-:W-:Y:S02]  /*0e70*/  IMAD.WIDE R18, R12.reuse, 0x4, R18 ;  /* 0x000000040c127825 */ /* 0x040fe400078e0212 */
[----:B------:R-:W4:Y:S04]  /*0e80*/  LDG.E R10, desc[UR8][R10.64] ;  /* 0x000000080a0a7981 */ /* 0x000f28000c1e1900 */
[----:B------:R-:W5:Y:S01]  /*0e90*/  LDG.E R19, desc[UR8][R18.64] ;  /* 0x0000000812137981 */ /* 0x000f62000c1e1900 */
[----:B------:R-:W-:Y:S01]  /*0ea0*/  IADD3 R12, PT, PT, R12, 0x1, RZ ;  /* 0x000000010c0c7810 */ /* 0x000fe20007ffe0ff */
[----:B--2---:R-:W-:Y:S01]  /*0eb0*/  @P0 FADD R7, R7, R20 ;  /* 0x0000001407070221 */ /* 0x004fe20000000000 */
[----:B---3--:R-:W-:-:S03]  /*0ec0*/  @P0 FADD R6, R6, R15 ;  /* 0x0000000f06060221 */ /* 0x008fc60000000000 */
[----:B----4-:R-:W-:Y:S01]  /*0ed0*/  FADD R7, R10, R7 ;  /* 0x000000070a077221 */ /* 0x010fe20000000000 */
[----:B-----5:R-:W-:-:S07]  /*0ee0*/  FADD R6, R19, R6 ;  /* 0x0000000613067221 */ /* 0x020fce0000000000 */
.L_x_36:
[----:B------:R-:W1:Y:S08]  /*0ef0*/  LDC.64 R10, c[0x0][0x390] ;  /* 0x0000e400ff0a7b82 */ /* 0x000e700000000a00 */
[----:B------:R-:W0:Y:S01]  /*0f00*/  LDC.64 R14, c[0x0][0x398] ;  /* 0x0000e600ff0e7b82 */ /* 0x000e220000000a00 */
[----:B-1----:R-:W-:-:S06]  /*0f10*/  IMAD.WIDE R10, R12, 0x4, R10 ;  /* 0x000000040c0a7825 */ /* 0x002fcc00078e020a */
[----:B------:R-:W2:Y:S01]  /*0f20*/  LDG.E R10, desc[UR8][R10.64] ;  /* 0x000000080a0a7981 */ /* 0x000ea2000c1e1900 */
[----:B0-----:R-:W-:-:S06]  /*0f30*/  IMAD.WIDE R20, R12, 0x4, R14 ;  /* 0x000000040c147825 */ /* 0x001fcc00078e020e */
[----:B------:R-:W3:Y:S01]  /*0f40*/  LDG.E R21, desc[UR8][R20.64] ;  /* 0x0000000814157981 */ /* 0x000ee2000c1e1900 */
[----:B------:R-:W-:Y:S01]  /*0f50*/  IADD3 R12, PT, PT, R12, 0x1, RZ ;  /* 0x000000010c0c7810 */ /* 0x000fe20007ffe0ff */
[----:B--2---:R-:W-:Y:S01]  /*0f60*/  FADD R7, R10, R7 ;  /* 0x000000070a077221 */ /* 0x004fe20000000000 */
[----:B---3--:R-:W-:-:S04]  /*0f70*/  FADD R6, R21, R6 ;  /* 0x0000000615067221 */ /* 0x008fc80000000000 */
[----:B------:R-:W-:Y:S01]  /*0f80*/  MOV R19, R7 ;  /* 0x0000000700137202 */ /* 0x000fe20000000f00 */
[----:B------:R-:W-:Y:S01]  /*0f90*/  IMAD.MOV.U32 R15, RZ, RZ, R6 ;  /* 0x000000ffff0f7224 */ /* 0x000fe200078e0006 */
[----:B------:R-:W-:Y:S06]  /*0fa0*/  BRA `(.L_x_37) ;  /* 0x0000000000047947 */ /* 0x000fec0003800000 */
.L_x_35:
[----:B------:R-:W-:-:S07]  /*0fb0*/  HFMA2 R19, -RZ, RZ, 0, 0 ;  /* 0x00000000ff137431 */ /* 0x000fce00000001ff */
.L_x_37:
[----:B------:R-:W-:-:S13]  /*0fc0*/  ISETP.GE.U32.AND P0, PT, R13, 0x4, PT ;  /* 0x000000040d00780c */ /* 0x000fda0003f06070 */
[----:B------:R-:W-:Y:S05]  /*0fd0*/  @!P0 BRA `(.L_x_38) ;  /* 0x00000008005c8947 */ /* 0x000fea0003800000 */
[----:B------:R-:W-:Y:S01]  /*0fe0*/  IADD3 R10, PT, PT, R9, -R12, RZ ;  /* 0x8000000c090a7210 */ /* 0x000fe20007ffe0ff */
[----:B------:R-:W-:Y:S01]  /*0ff0*/  IMAD.WIDE R14, R12, 0x4, RZ ;  /* 0x000000040c0e7825 */ /* 0x000fe200078e02ff */
[----:B------:R-:W-:Y:S02]  /*1000*/  PLOP3.LUT P0, PT, PT, PT, PT, 0x80, 0x8 ;  /* 0x000000000008781c */ /* 0x000fe40003f0f070 */
[----:B------:R-:W-:Y:S01]  /*1010*/  ISETP.GT.AND P1, PT, R10, 0xc, PT ;  /* 0x0000000c0a00780c */ /* 0x000fe20003f24270 */
[----:B--2---:R-:W-:Y:S01]  /*1020*/  IMAD.MOV.U32 R19, RZ, RZ, R7 ;  /* 0x000000ffff137224 */ /* 0x004fe200078e0007 */
[----:B------:R-:W-:Y:S02]  /*1030*/  MOV R13, R15 ;  /* 0x0000000f000d7202 */ /* 0x000fe40000000f00 */
[----:B---3--:R-:W-:-:S09]  /*1040*/  MOV R15, R6 ;  /* 0x00000006000f7202 */ /* 0x008fd20000000f00 */
[----:B------:R-:W-:Y:S05]  /*1050*/  @!P1 BRA `(.L_x_39) ;  /* 0x0000000400309947 */ /* 0x000fea0003800000 */
[----:B------:R-:W-:Y:S01]  /*1060*/  PLOP3.LUT P0, PT, PT, PT, PT, 0x8, 0x80 ;  /* 0x000000000080781c */ /* 0x000fe20003f0e170 */
[----:B------:R-:W1:Y:S01]  /*1070*/  LDCU.128 UR4, c[0x0][0x390] ;  /* 0x00007200ff0477ac */ /* 0x000e620008000c00 */
[----:B------:R-:W-:-:S11]  /*1080*/  IADD3 R17, PT, PT, R17, 0x1f4, RZ ;  /* 0x000001f411117810 */ /* 0x000fd60007ffe0ff */
.L_x_40:
[----:B-1----:R-:W-:-:S04]  /*1090*/  IADD3 R6, P1, PT, R14, UR4, RZ ;  /* 0x000000040e067c10 */ /* 0x002fc8000ff3e0ff */
[----:B------:R-:W-:-:S05]  /*10a0*/  IADD3.X R7, PT, PT, R13, UR5, RZ, P1, !PT ;  /* 0x000000050d077c10 */ /* 0x000fca0008ffe4ff */
[----:B------:R-:W2:Y:S04]  /*10b0*/  LDG.E R20, desc[UR8][R6.64] ;  /* 0x0000000806147981 */ /* 0x000ea8000c1e1900 */
[----:B0-----:R-:W3:Y:S04]  /*10c0*/  LDG.E R21, desc[UR8][R6.64+0x4] ;  /* 0x0000040806157981 */ /* 0x001ee8000c1e1900 */
[----:B------:R-:W4:Y:S04]  /*10d0*/  LDG.E R25, desc[UR8][R6.64+0x8] ;  /* 0x0000080806197981 */ /* 0x000f28000c1e1900 */
[----:B------:R-:W5:Y:S04]  /*10e0*/  LDG.E R27, desc[UR8][R6.64+0xc] ;  /* 0x00000c08061b7981 */ /* 0x000f68000c1e1900 */
[----:B------:R-:W5:Y:S04]  /*10f0*/  LDG.E R29, desc[UR8][R6.64+0x10] ;  /* 0x00001008061d7981 */ /* 0x000f68000c1e1900 */
[----:B------:R-:W5:Y:S04]  /*1100*/  LDG.E R10, desc[UR8][R6.64+0x14] ;  /* 0x00001408060a7981 */ /* 0x000f68000c1e1900 */
[----:B------:R-:W5:Y:S04]  /*1110*/  LDG.E R11, desc[UR8][R6.64+0x18] ;  /* 0x00001808060b7981 */ /* 0x000f68000c1e1900 */
[----:B------:R-:W5:Y:S04]  /*1120*/  LDG.E R18, desc[UR8][R6.64+0x1c] ;  /* 0x00001c0806127981 */ /* 0x000f68000c1e1900 */
[----:B------:R-:W5:Y:S04]  /*1130*/  LDG.E R16, desc[UR8][R6.64+0x20] ;  /* 0x0000200806107981 */ /* 0x000f68000c1e1900 */
[----:B------:R-:W5:Y:S04]  /*1140*/  LDG.E R23, desc[UR8][R6.64+0x24] ;  /* 0x0000240806177981 */ /* 0x000f68000c1e1900 */
[----:B------:R-:W5:Y:S01]  /*1150*/  LDG.E R26, desc[UR8][R6.64+0x3c] ;  /* 0x00003c08061a7981 */ /* 0x000f62000c1e1900 */
[----:B--2---:R-:W-:-:S04]  /*1160*/  FADD R20, R20, R19 ;  /* 0x0000001314147221 */ /* 0x004fc80000000000 */
[----:B---3--:R-:W-:Y:S02]  /*1170*/  FADD R20, R20, R21 ;  /* 0x0000001514147221 */ /* 0x008fe40000000000 */
[----:B------:R-:W2:Y:S02]  /*1180*/  LDG.E R21, desc[UR8][R6.64+0x2c] ;  /* 0x00002c0806157981 */ /* 0x000ea4000c1e1900 */
[----:B----4-:R-:W-:-:S04]  /*1190*/  FADD R20, R20, R25 ;  /* 0x0000001914147221 */ /* 0x010fc80000000000 */
[----:B-----5:R-:W-:-:S04]  /*11a0*/  FADD R20, R20, R27 ;  /* 0x0000001b14147221 */ /* 0x020fc80000000000 */
[----:B------:R-:W-:-:S04]  /*11b0*/  FADD R29, R20, R29 ;  /* 0x0000001d141d7221 */ /* 0x000fc80000000000 */
[----:B------:R-:W-:Y:S01]  /*11c0*/  FADD R20, R29, R10 ;  /* 0x0000000a1d147221 */ /* 0x000fe20000000000 */
[----:B------:R-:W-:-:S03]  /*11d0*/  IADD3 R10, P1, PT, R14, UR6, RZ ;  /* 0x000000060e0a7c10 */ /* 0x000fc6000ff3e0ff */
[----:B------:R-:W-:Y:S01]  /*11e0*/  FADD R19, R20, R11 ;  /* 0x0000000b14137221 */ /* 0x000fe20000000000 */
[----:B------:R-:W-:Y:S01]  /*11f0*/  IADD3.X R11, PT, PT, R13, UR7, RZ, P1, !PT ;  /* 0x000000070d0b7c10 */ /* 0x000fe20008ffe4ff */
[----:B------:R-:W3:Y:S02]  /*1200*/  LDG.E R20, desc[UR8][R6.64+0x30] ;  /* 0x0000300806147981 */ /* 0x000ee4000c1e1900 */
[----:B------:R-:W-:Y:S02]  /*1210*/  FADD R19, R19, R18 ;  /* 0x0000001213137221 */ /* 0x000fe40000000000 */
[----:B------:R-:W4:Y:S02]  /*1220*/  LDG.E R28, desc[UR8][R10.64] ;  /* 0x000000080a1c7981 */ /* 0x000f24000c1e1900 */
[----:B------:R-:W-:Y:S02]  /*1230*/  FADD R16, R19, R16 ;  /* 0x0000001013107221 */ /* 0x000fe40000000000 */
[----:B------:R-:W5:Y:S02]  /*1240*/  LDG.E R25, desc[UR8][R10.64+0x4] ;  /* 0x000004080a197981 */ /* 0x000f64000c1e1900 */
[----:B------:R-:W-:-:S02]  /*1250*/  FADD R23, R16, R23 ;  /* 0x0000001710177221 */ /* 0x000fc40000000000 */
[----:B------:R-:W2:Y:S04]  /*1260*/  LDG.E R24, desc[UR8][R10.64+0x8] ;  /* 0x000008080a187981 */ /* 0x000ea8000c1e1900 */
[----:B------:R-:W3:Y:S04]  /*1270*/  LDG.E R22, desc[UR8][R10.64+0xc] ;  /* 0x00000c080a167981 */ /* 0x000ee8000c1e1900 */
[----:B------:R-:W3:Y:S04]  /*1280*/  LDG.E R27, desc[UR8][R10.64+0x10] ;  /* 0x000010080a1b7981 */ /* 0x000ee8000c1e1900 */
[----:B------:R-:W3:Y:S04]  /*1290*/  LDG.E R16, desc[UR8][R6.64+0x28] ;  /* 0x0000280806107981 */ /* 0x000ee8000c1e1900 */
[----:B------:R-:W3:Y:S04]  /*12a0*/  LDG.E R19, desc[UR8][R6.64+0x34] ;  /* 0x0000340806137981 */ /* 0x000ee8000c1e1900 */
[----:B------:R0:W3:Y:S04]  /*12b0*/  LDG.E R18, desc[UR8][R6.64+0x38] ;  /* 0x0000380806127981 */ /* 0x0000e8000c1e1900 */
[----:B------:R-:W3:Y:S04]  /*12c0*/  LDG.E R7, desc[UR8][R10.64+0x24] ;  /* 0x000024080a077981 */ /* 0x000ee8000c1e1900 */
[----:B------:R-:W0:Y:S01]  /*12d0*/  LDG.E R6, desc[UR8][R10.64+0x28] ;  /* 0x000028080a067981 */ /* 0x000e22000c1e1900 */
[----:B----4-:R-:W-:-:S03]  /*12e0*/  FADD R28, R28, R15 ;  /* 0x0000000f1c1c7221 */ /* 0x010fc60000000000 */
[----:B------:R-:W4:Y:S01]  /*12f0*/  LDG.E R15, desc[UR8][R10.64+0x14] ;  /* 0x000014080a0f7981 */ /* 0x000f22000c1e1900 */
[----:B-----5:R-:W-:-:S03]  /*1300*/  FADD R29, R28, R25 ;  /* 0x000000191c1d7221 */ /* 0x020fc60000000000 */
[----:B------:R-:W5:Y:S01]  /*1310*/  LDG.E R25, desc[UR8][R10.64+0x18] ;  /* 0x000018080a197981 */ /* 0x000f62000c1e1900 */
[----:B--2---:R-:W-:-:S03]  /*1320*/  FADD R29, R29, R24 ;  /* 0x000000181d1d7221 */ /* 0x004fc60000000000 */
[----:B------:R-:W2:Y:S01]  /*1330*/  LDG.E R24, desc[UR8][R10.64+0x1c] ;  /* 0x00001c080a187981 */ /* 0x000ea2000c1e1900 */
[----:B---3--:R-:W-:-:S03]  /*1340*/  FADD R28, R29, R22 ;  /* 0x000000161d1c7221 */ /* 0x008fc60000000000 */
[----:B------:R-:W3:Y:S01]  /*1350*/  LDG.E R22, desc[UR8][R10.64+0x20] ;  /* 0x000020080a167981 */ /* 0x000ee2000c1e1900 */
[----:B------:R-:W-:-:S04]  /*1360*/  FADD R28, R28, R27 ;  /* 0x0000001b1c1c7221 */ /* 0x000fc80000000000 */
[----:B----4-:R-:W-:Y:S02]  /*1370*/  FADD R28, R28, R15 ;  /* 0x0000000f1c1c7221 */ /* 0x010fe40000000000 */
[----:B------:R-:W4:Y:S02]  /*1380*/  LDG.E R15, desc[UR8][R10.64+0x2c] ;  /* 0x00002c080a0f7981 */ /* 0x000f24000c1e1900 */
[----:B-----5:R-:W-:-:S04]  /*1390*/  FADD R25, R28, R25 ;  /* 0x000000191c197221 */ /* 0x020fc80000000000 */
[----:B--2---:R-:W-:Y:S02]  /*13a0*/  FADD R25, R25, R24 ;  /* 0x0000001819197221 */ /* 0x004fe40000000000 */
[----:B------:R-:W2:Y:S02]  /*13b0*/  LDG.E R24, desc[UR8][R10.64+0x30] ;  /* 0x000030080a187981 */ /* 0x000ea4000c1e1900 */
[----:B---3--:R-:W-:Y:S02]  /*13c0*/  FADD R28, R25, R22 ;  /* 0x00000016191c7221 */ /* 0x008fe40000000000 */
[----:B------:R-:W3:Y:S02]  /*13d0*/  LDG.E R22, desc[UR8][R10.64+0x34] ;  /* 0x000034080a167981 */ /* 0x000ee4000c1e1900 */
[----:B------:R-:W-:Y:S02]  /*13e0*/  FADD R27, R28, R7 ;  /* 0x000000071c1b7221 */ /* 0x000fe40000000000 */
[----:B------:R-:W5:Y:S04]  /*13f0*/  LDG.E R7, desc[UR8][R10.64+0x38] ;  /* 0x000038080a077981 */ /* 0x000f68000c1e1900 */
[----:B------:R-:W5:Y:S01]  /*1400*/  LDG.E R25, desc[UR8][R10.64+0x3c] ;  /* 0x00003c080a197981 */ /* 0x000f62000c1e1900 */
[----:B------:R-:W-:Y:S01]  /*1410*/  FADD R16, R23, R16 ;  /* 0x0000001017107221 */ /* 0x000fe20000000000 */
[----:B0-----:R-:W-:Y:S01]  /*1420*/  FADD R6, R27, R6 ;  /* 0x000000061b067221 */ /* 0x001fe20000000000 */
[----:B------:R-:W-:-:S02]  /*1430*/  IADD3 R12, PT, PT, R12, 0x10, RZ ;  /* 0x000000100c0c7810 */ /* 0x000fc40007ffe0ff */
[----:B------:R-:W-:Y:S02]  /*1440*/  FADD R21, R16, R21 ;  /* 0x0000001510157221 */ /* 0x000fe40000000000 */
[----:B------:R-:W-:Y:S02]  /*1450*/  ISETP.GE.AND P1, PT, R12, R17, PT ;  /* 0x000000110c00720c */ /* 0x000fe40003f26270 */
[----:B------:R-:W-:-:S04]  /*1460*/  FADD R20, R21, R20 ;  /* 0x0000001415147221 */ /* 0x000fc80000000000 */
[----:B------:R-:W-:Y:S01]  /*1470*/  FADD R19, R20, R19 ;  /* 0x0000001314137221 */ /* 0x000fe20000000000 */
[----:B------:R-:W-:-:S03]  /*1480*/  IADD3 R14, P2, PT, R14, 0x40, RZ ;  /* 0x000000400e0e7810 */ /* 0x000fc60007f5e0ff */
[----:B------:R-:W-:Y:S01]  /*1490*/  FADD R19, R19, R18 ;  /* 0x0000001213137221 */ /* 0x000fe20000000000 */
[----:B------:R-:W-:-:S03]  /*14a0*/  IADD3.X R13, PT, PT, RZ, R13, RZ, P2, !PT ;  /* 0x0000000dff0d7210 */ /* 0x000fc600017fe4ff */
[----:B------:R-:W-:Y:S01]  /*14b0*/  FADD R19, R19, R26 ;  /* 0x0000001a13137221 */ /* 0x000fe20000000000 */
[----:B----4-:R-:W-:-:S04]  /*14c0*/  FADD R15, R6, R15 ;  /* 0x0000000f060f7221 */ /* 0x010fc80000000000 */
[----:B--2---:R-:W-:-:S04]  /*14d0*/  FADD R15, R15, R24 ;  /* 0x000000180f0f7221 */ /* 0x004fc80000000000 */
[----:B---3--:R-:W-:-:S04]  /*14e0*/  FADD R22, R15, R22 ;  /* 0x000000160f167221 */ /* 0x008fc80000000000 */
[----:B-----5:R-:W-:-:S04]  /*14f0*/  FADD R22, R22, R7 ;  /* 0x0000000716167221 */ /* 0x020fc80000000000 */
[----:B------:R-:W-:Y:S01]  /*1500*/  FADD R15, R22, R25 ;  /* 0x00000019160f7221 */ /* 0x000fe20000000000 */
[----:B------:R-:W-:Y:S06]  /*1510*/  @!P1 BRA `(.L_x_40) ;  /* 0xfffffff800dc9947 */ /* 0x000fec000383ffff */
.L_x_39:
[----:B------:R-:W-:-:S04]  /*1520*/  IADD3 R6, PT, PT, R9, -R12, RZ ;  /* 0x8000000c09067210 */ /* 0x000fc80007ffe0ff */
[----:B------:R-:W-:-:S13]  /*1530*/  ISETP.GT.AND P1, PT, R6, 0x4, PT ;  /* 0x000000040600780c */ /* 0x000fda0003f24270 */
[----:B------:R-:W-:Y:S05]  /*1540*/  @!P1 BRA `(.L_x_41) ;  /* 0x0000000000a49947 */ /* 0x000fea0003800000 */
[----:B------:R-:W1:Y:S02]  /*1550*/  LDCU.128 UR4, c[0x0][0x390] ;  /* 0x00007200ff0477ac */ /* 0x000e640008000c00 */
[----:B-1----:R-:W-:-:S04]  /*1560*/  IADD3 R10, P0, PT, R14, UR4, RZ ;  /* 0x000000040e0a7c10 */ /* 0x002fc8000ff1e0ff */
[----:B------:R-:W-:Y:S02]  /*1570*/  IADD3.X R11, PT, PT, R13, UR5, RZ, P0, !PT ;  /* 0x000000050d0b7c10 */ /* 0x000fe400087fe4ff */
[----:B------:R-:W-:-:S03]  /*1580*/  IADD3 R6, P0, PT, R14, UR6, RZ ;  /* 0x000000060e067c10 */ /* 0x000fc6000ff1e0ff */
[----:B------:R-:W2:Y:S01]  /*1590*/  LDG.E R26, desc[UR8][R10.64] ;  /* 0x000000080a1a7981 */ /* 0x000ea2000c1e1900 */
[----:B------:R-:W-:-:S03]  /*15a0*/  IADD3.X R7, PT, PT, R13, UR7, RZ, P0, !PT ;  /* 0x000000070d077c10 */ /* 0x000fc600087fe4ff */
[----:B------:R-:W3:Y:S04]  /*15b0*/  LDG.E R29, desc[UR8][R10.64+0x4] ;  /* 0x000004080a1d7981 */ /* 0x000ee8000c1e1900 */
[----:B------:R-:W4:Y:S04]  /*15c0*/  LDG.E R24, desc[UR8][R6.64] ;  /* 0x0000000806187981 */ /* 0x000f28000c1e1900 */
[----:B------:R-:W5:Y:S04]  /*15d0*/  LDG.E R16, desc[UR8][R6.64+0x4] ;  /* 0x0000040806107981 */ /* 0x000f68000c1e1900 */
[----:B------:R-:W5:Y:S04]  /*15e0*/  LDG.E R22, desc[UR8][R10.64+0x8] ;  /* 0x000008080a167981 */ /* 0x000f68000c1e1900 */
[----:B------:R-:W5:Y:S04]  /*15f0*/  LDG.E R25, desc[UR8][R6.64+0x8] ;  /* 0x0000080806197981 */ /* 0x000f68000c1e1900 */
[----:B0-----:R-:W5:Y:S04]  /*1600*/  LDG.E R21, desc[UR8][R10.64+0xc] ;  /* 0x00000c080a157981 */ /* 0x001f68000c1e1900 */
[----:B------:R-:W5:Y:S04]  /*1610*/  LDG.E R20, desc[UR8][R10.64+0x10] ;  /* 0x000010080a147981 */ /* 0x000f68000c1e1900 */
[----:B------:R-:W5:Y:S04]  /*1620*/  LDG.E R27, desc[UR8][R6.64+0x10] ;  /* 0x00001008061b7981 */ /* 0x000f68000c1e1900 */
[----:B------:R-:W5:Y:S04]  /*1630*/  LDG.E R18, desc[UR8][R10.64+0x14] ;  /* 0x000014080a127981 */ /* 0x000f68000c1e1900 */
[----:B------:R-:W5:Y:S04]  /*1640*/  LDG.E R17, desc[UR8][R10.64+0x18] ;  /* 0x000018080a117981 */ /* 0x000f68000c1e1900 */
[----:B------:R-:W5:Y:S01]  /*1650*/  LDG.E R23, desc[UR8][R10.64+0x1c] ;  /* 0x00001c080a177981 */ /* 0x000f62000c1e1900 */
[----:B--2---:R-:W-:-:S03]  /*1660*/  FADD R26, R19, R26 ;  /* 0x0000001a131a7221 */ /* 0x004fc60000000000 */
[----:B------:R-:W2:Y:S01]  /*1670*/  LDG.E R19, desc[UR8][R6.64+0xc] ;  /* 0x00000c0806137981 */ /* 0x000ea2000c1e1900 */
[----:B---3--:R-:W-:-:S03]  /*1680*/  FADD R29, R26, R29 ;  /* 0x0000001d1a1d7221 */ /* 0x008fc60000000000 */
[----:B------:R-:W3:Y:S01]  /*1690*/  LDG.E R26, desc[UR8][R6.64+0x14] ;  /* 0x00001408061a7981 */ /* 0x000ee2000c1e1900 */
[----:B----4-:R-:W-:-:S03]  /*16a0*/  FADD R28, R15, R24 ;  /* 0x000000180f1c7221 */ /* 0x010fc60000000000 */
[----:B------:R-:W4:Y:S04]  /*16b0*/  LDG.E R15, desc[UR8][R6.64+0x18] ;  /* 0x00001808060f7981 */ /* 0x000f28000c1e1900 */
[----:B------:R-:W4:Y:S01]  /*16c0*/  LDG.E R24, desc[UR8][R6.64+0x1c] ;  /* 0x00001c0806187981 */ /* 0x000f22000c1e1900 */
[----:B-----5:R-:W-:Y:S01]  /*16d0*/  FADD R16, R28, R16 ;  /* 0x000000101c107221 */ /* 0x020fe20000000000 */
[----:B------:R-:W-:-:S03]  /*16e0*/  FADD R22, R29, R22 ;  /* 0x000000161d167221 */ /* 0x000fc60000000000 */
[----:B------:R-:W-:Y:S01]  /*16f0*/  FADD R16, R16, R25 ;  /* 0x0000001910107221 */ /* 0x000fe20000000000 */
[----:B------:R-:W-:-:S04]  /*1700*/  FADD R21, R22, R21 ;  /* 0x0000001516157221 */ /* 0x000fc80000000000 */
[----:B------:R-:W-:Y:S01]  /*1710*/  FADD R21, R21, R20 ;  /* 0x0000001415157221 */ /* 0x000fe20000000000 */
[----:B------:R-:W-:-:S03]  /*1720*/  IADD3 R14, P1, PT, R14, 0x20, RZ ;  /* 0x000000200e0e7810 */ /* 0x000fc60007f3e0ff */
[----:B------:R-:W-:-:S04]  /*1730*/  FADD R18, R21, R18 ;  /* 0x0000001215127221 */ /* 0x000fc80000000000 */
[----:B------:R-:W-:Y:S01]  /*1740*/  FADD R18, R18, R17 ;  /* 0x0000001112127221 */ /* 0x000fe20000000000 */
[----:B------:R-:W-:Y:S01]  /*1750*/  PLOP3.LUT P0, PT, PT, PT, PT, 0x8, 0x80 ;  /* 0x000000000080781c */ /* 0x000fe20003f0e170 */
[----:B------:R-:W-:Y:S01]  /*1760*/  VIADD R12, R12, 0x8 ;  /* 0x000000080c0c7836 */ /* 0x000fe20000000000 */
[----:B------:R-:W-:Y:S01]  /*1770*/  IADD3.X R13, PT, PT, RZ, R13, RZ, P1, !PT ;  /* 0x0000000dff0d7210 */ /* 0x000fe20000ffe4ff */
[----:B--2---:R-:W-:-:S04]  /*1780*/  FADD R16, R16, R19 ;  /* 0x0000001310107221 */ /* 0x004fc80000000000 */
[----:B------:R-:W-:-:S04]  /*1790*/  FADD R27, R16, R27 ;  /* 0x0000001b101b7221 */ /* 0x000fc80000000000 */
[----:B---3--:R-:W-:-:S04]  /*17a0*/  FADD R26, R27, R26 ;  /* 0x0000001a1b1a7221 */ /* 0x008fc80000000000 */
[----:B----4-:R-:W-:Y:S01]  /*17b0*/  FADD R15, R26, R15 ;  /* 0x0000000f1a0f7221 */ /* 0x010fe20000000000 */
[----:B------:R-:W-:-:S03]  /*17c0*/  FADD R19, R18, R23 ;  /* 0x0000001712137221 */ /* 0x000fc60000000000 */
[----:B------:R-:W-:-:S07]  /*17d0*/  FADD R15, R15, R24 ;  /* 0x000000180f0f7221 */ /* 0x000fce0000000000 */
.L_x_41:
[----:B------:R-:W-:-:S13]  /*17e0*/  ISETP.LT.OR P0, PT, R12, R9, P0 ;  /* 0x000000090c00720c */ /* 0x000fda0000701670 */
[----:B------:R-:W-:Y:S05]  /*17f0*/  @!P0 BRA `(.L_x_38) ;  /* 0x0000000000548947 */ /* 0x000fea0003800000 */
[----:B------:R-:W1:Y:S02]  /*1800*/  LDCU.128 UR4, c[0x0][0x390] ;  /* 0x00007200ff0477ac */ /* 0x000e640008000c00 */
[C---:B-1----:R-:W-:Y:S02]  /*1810*/  IADD3 R6, P0, PT, R14.reuse, UR4, RZ ;  /* 0x000000040e067c10 */ /* 0x042fe4000ff1e0ff */
[----:B------:R-:W-:Y:S02]  /*1820*/  IADD3 R10, P1, PT, R14, UR6, RZ ;  /* 0x000000060e0a7c10 */ /* 0x000fe4000ff3e0ff */
[C---:B------:R-:W-:Y:S02]  /*1830*/  IADD3.X R7, PT, PT, R13.reuse, UR5, RZ, P0, !PT ;  /* 0x000000050d077c10 */ /* 0x040fe400087fe4ff */
[----:B------:R-:W-:-:S03]  /*1840*/  IADD3.X R11, PT, PT, R13, UR7, RZ, P1, !PT ;  /* 0x000000070d0b7c10 */ /* 0x000fc60008ffe4ff */
[----:B------:R-:W2:Y:S04]  /*1850*/  LDG.E R12, desc[UR8][R6.64] ;  /* 0x00000008060c7981 */ /* 0x000ea8000c1e1900 */
[----:B------:R-:W3:Y:S04]  /*1860*/  LDG.E R14, desc[UR8][R10.64] ;  /* 0x000000080a0e7981 */ /* 0x000ee8000c1e1900 */
[----:B------:R-:W4:Y:S04]  /*1870*/  LDG.E R9, desc[UR8][R6.64+0x4] ;  /* 0x0000040806097981 */ /* 0x000f28000c1e1900 */
[----:B------:R-:W5:Y:S04]  /*1880*/  LDG.E R13, desc[UR8][R10.64+0x4] ;  /* 0x000004080a0d7981 */ /* 0x000f68000c1e1900 */
[----:B------:R-:W5:Y:S04]  /*1890*/  LDG.E R16, desc[UR8][R6.64+0x8] ;  /* 0x0000080806107981 */ /* 0x000f68000c1e1900 */
[----:B------:R-:W5:Y:S04]  /*18a0*/  LDG.E R18, desc[UR8][R10.64+0x8] ;  /* 0x000008080a127981 */ /* 0x000f68000c1e1900 */
[----:B------:R-:W5:Y:S04]  /*18b0*/  LDG.E R20, desc[UR8][R6.64+0xc] ;  /* 0x00000c0806147981 */ /* 0x000f68000c1e1900 */
[----:B------:R-:W5:Y:S01]  /*18c0*/  LDG.E R22, desc[UR8][R10.64+0xc] ;  /* 0x00000c080a167981 */ /* 0x000f62000c1e1900 */
[----:B--2---:R-:W-:Y:S01]  /*18d0*/  FADD R12, R19, R12 ;  /* 0x0000000c130c7221 */ /* 0x004fe20000000000 */
[----:B---3--:R-:W-:-:S03]  /*18e0*/  FADD R14, R15, R14 ;  /* 0x0000000e0f0e7221 */ /* 0x008fc60000000000 */
[----:B----4-:R-:W-:Y:S01]  /*18f0*/  FADD R9, R12, R9 ;  /* 0x000000090c097221 */ /* 0x010fe20000000000 */
[----:B-----5:R-:W-:-:S03]  /*1900*/  FADD R13, R14, R13 ;  /* 0x0000000d0e0d7221 */ /* 0x020fc60000000000 */
[----:B------:R-:W-:Y:S01]  /*1910*/  FADD R9, R9, R16 ;  /* 0x0000001009097221 */ /* 0x000fe20000000000 */
[----:B------:R-:W-:-:S03]  /*1920*/  FADD R13, R13, R18 ;  /* 0x000000120d0d7221 */ /* 0x000fc60000000000 */
[----:B------:R-:W-:Y:S01]  /*1930*/  FADD R19, R9, R20 ;  /* 0x0000001409137221 */ /* 0x000fe20000000000 */
[----:B------:R-:W-:-:S07]  /*1940*/  FADD R15, R13, R22 ;  /* 0x000000160d0f7221 */ /* 0x000fce0000000000 */
.L_x_38:
[----:B------:R1:W-:Y:S04]  /*1950*/  STS [R0], R19 ;  /* 0x0000001300007388 */ /* 0x0003e80000000800 */
[----:B------:R1:W-:Y:S01]  /*1960*/  STS [R8], R15 ;  /* 0x0000000f08007388 */ /* 0x0003e20000000800 */
[----:B------:R-:W-:Y:S05]  /*1970*/  BRA `(.L_x_42) ;  /* 0x0000000000087947 */ /* 0x000fea0003800000 */
.L_x_34:
[----:B---3--:R-:W-:Y:S02]  /*1980*/  MOV R15, R6 ;  /* 0x00000006000f7202 */ /* 0x008fe40000000f00 */
[----:B--2---:R-:W-:-:S07]  /*1990*/  MOV R19, R7 ;  /* 0x0000000700137202 */ /* 0x004fce0000000f00 */
.L_x_42:
[----:B------:R-:W-:Y:S04]  /*19a0*/  STG.E desc[UR8][R4.64], R19 ;  /* 0x0000001304007986 */ /* 0x000fe8000c101908 */
[----:B------:R-:W-:Y:S01]  /*19b0*/  STG.E desc[UR8][R2.64], R15 ;  /* 0x0000000f02007986 */ /* 0x000fe2000c101908 */
[----:B------:R-:W-:Y:S05]  /*19c0*/  EXIT ;  /* 0x000000000000794d */ /* 0x000fea0003800000 */
.L_x_28:
[----:B------:R-:W-:-:S04]  /*19d0*/  IADD3 R12, PT, PT, R6, 0x1, RZ ;  /* 0x00000001060c7810 */ /* 0x000fc80007ffe0ff */
[C---:B------:R-:W-:Y:S02]  /*19e0*/  LOP3.LUT R7, R12.reuse, 0x1, RZ, 0xc0, !PT ;  /* 0x000000010c077812 */ /* 0x040fe400078ec0ff */
[----:B------:R-:W-:Y:S02]  /*19f0*/  LOP3.LUT P1, RZ, R12, 0x3, RZ, 0xc0, !PT ;  /* 0x000000030cff7812 */ /* 0x000fe4000782c0ff */
[----:B------:R-:W-:-:S13]  /*1a00*/  ISETP.NE.U32.AND P0, PT, R7, 0x1, PT ;  /* 0x000000010700780c */ /* 0x000fda0003f05070 */
[----:B------:R-:W-:Y:S04]  /*1a10*/  @P0 LDS R7, [R0] ;  /* 0x0000000000070984 */ /* 0x000fe80000000800 */
[----:B------:R-:W0:Y:S02]  /*1a20*/  @P0 LDS R10, [R0+-0x4] ;  /* 0xfffffc00000a0984 */ /* 0x000e240000000800 */
        /* <DEDUP_REMOVED lines=8> */
[----:B------:R-:W-:Y:S04]  /*1ab0*/  @!P1 LDS R10, [R0] ;  /* 0x00000000000a9984 */ /* 0x000fe80000000800 */
[----:B------:R-:W0:Y:S02]  /*1ac0*/  @!P1 LDS R11, [R0+-0x8] ;  /* 0xfffff800000b9984 */ /* 0x000e240000000800 */
        /* <DEDUP_REMOVED lines=68> */
[----:B------:R-:W-:Y:S04]  /*1f10*/  @!P0 LDS R9, [R0] ;  /* 0x0000000000098984 */ /* 0x000fe80000000800 */
[----:B------:R-:W0:Y:S02]  /*1f20*/  @!P0 LDS R10, [R0+-0x400] ;  /* 0xfffc0000000a8984 */ /* 0x000e240000000800 */
        /* <DEDUP_REMOVED lines=13> */
.L_x_43:
        /* <DEDUP_REMOVED lines=16> */
.L_x_66:


//--------------------- .text._Z7preparelPfS_S_   --------------------------
	.section	.text._Z7preparelPfS_S_,"ax",@progbits
	.align	128
        .global         _Z7preparelPfS_S_
        .type           _Z7preparelPfS_S_,@function
        .size           _Z7preparelPfS_S_,(.L_x_67 - _Z7preparelPfS_S_)
        .other          _Z7preparelPfS_S_,@"STO_CUDA_ENTRY STV_DEFAULT"
_Z7preparelPfS_S_:
.text._Z7preparelPfS_S_:
        /* <DEDUP_REMOVED lines=10> */
[----:B------:R-:W1:Y:S07]  /*00a0*/  LDCU.64 UR4, c[0x0][0x358] ;  /* 0x00006b00ff0477ac */ /* 0x000e6e0008000a00 */
[----:B------:R-:W2:Y:S08]  /*00b0*/  LDC.64 R4, c[0x0][0x390] ;  /* 0x0000e400ff047b82 */ /* 0x000eb00000000a00 */
[----:B------:R-:W3:Y:S01]  /*00c0*/  LDC.64 R6, c[0x0][0x398] ;  /* 0x0000e600ff067b82 */ /* 0x000ee20000000a00 */
[----:B0-----:R-:W-:-:S05]  /*00d0*/  IMAD.WIDE R2, R9, 0x4, R2 ;  /* 0x0000000409027825 */ /* 0x001fca00078e0202 */
[----:B-1----:R-:W4:Y:S01]  /*00e0*/  LDG.E R11, desc[UR4][R2.64] ;  /* 0x00000004020b7981 */ /* 0x002f22000c1e1900 */
[----:B--2---:R-:W-:-:S05]  /*00f0*/  IMAD.WIDE R4, R9, 0x4, R4 ;  /* 0x0000000409047825 */ /* 0x004fca00078e0204 */
[----:B----4-:R-:W-:Y:S04]  /*0100*/  STG.E desc[UR4][R4.64], R11 ;  /* 0x0000000b04007986 */ /* 0x010fe8000c101904 */
[----:B------:R-:W2:Y:S01]  /*0110*/  LDG.E R0, desc[UR4][R2.64] ;  /* 0x0000000402007981 */ /* 0x000ea2000c1e1900 */
[----:B---3--:R-:W-:-:S04]  /*0120*/  IMAD.WIDE R6, R9, 0x4, R6 ;  /* 0x0000000409067825 */ /* 0x008fc800078e0206 */
[----:B--2---:R-:W-:-:S05]  /*0130*/  FMUL R9, R0, R0 ;  /* 0x0000000000097220 */ /* 0x004fca0000400000 */
[----:B------:R-:W-:Y:S01]  /*0140*/  STG.E desc[UR4][R6.64], R9 ;  /* 0x0000000906007986 */ /* 0x000fe2000c101904 */
[----:B------:R-:W-:Y:S05]  /*0150*/  EXIT ;  /* 0x000000000000794d */ /* 0x000fea0003800000 */
.L_x_44:
        /* <DEDUP_REMOVED lines=10> */
.L_x_67:


//--------------------- .text._Z7extractlPf       --------------------------
	.section	.text._Z7extractlPf,"ax",@progbits
	.align	128
        .global         _Z7extractlPf
        .type           _Z7extractlPf,@function
        .size           _Z7extractlPf,(.L_x_62 - _Z7extractlPf)
        .other          _Z7extractlPf,@"STO_CUDA_ENTRY STV_DEFAULT"
_Z7extractlPf:
.text._Z7extractlPf:
        /* <DEDUP_REMOVED lines=13> */
[----:B------:R-:W-:Y:S01]  /*00d0*/  IMAD.MOV.U32 R5, RZ, RZ, 0x3b808081 ;  /* 0x3b808081ff057424 */ /* 0x000fe200078e00ff */
[----:B------:R-:W-:Y:S01]  /*00e0*/  BSSY.RECONVERGENT B1, `(.L_x_45) ;  /* 0x000000c000017945 */ /* 0x000fe20003800200 */
[----:B------:R-:W-:-:S04]  /*00f0*/  IMAD.MOV.U32 R4, RZ, RZ, 0x437f0000 ;  /* 0x437f0000ff047424 */ /* 0x000fc800078e00ff */
[----:B------:R-:W-:-:S04]  /*0100*/  FFMA R4, R5, -R4, 1 ;  /* 0x3f80000005047423 */ /* 0x000fc80000000804 */
[----:B------:R-:W-:Y:S01]  /*0110*/  FFMA R5, R4, R5, 0.0039215688593685626984 ;  /* 0x3b80808104057423 */ /* 0x000fe20000000005 */
[----:B--2---:R-:W0:Y:S03]  /*0120*/  FCHK P0, R0, 255 ;  /* 0x437f000000007902 */ /* 0x004e260000000000 */
[----:B------:R-:W-:-:S04]  /*0130*/  FFMA R4, R0, R5, RZ ;  /* 0x0000000500047223 */ /* 0x000fc800000000ff */
[----:B------:R-:W-:-:S04]  /*0140*/  FFMA R6, R4, -255, R0 ;  /* 0xc37f000004067823 */ /* 0x000fc80000000000 */
[----:B------:R-:W-:Y:S01]  /*0150*/  FFMA R4, R5, R6, R4 ;  /* 0x0000000605047223 */ /* 0x000fe20000000004 */
[----:B0-----:R-:W-:Y:S06]  /*0160*/  @!P0 BRA `(.L_x_46) ;  /* 0x00000000000c8947 */ /* 0x001fec0003800000 */
[----:B------:R-:W-:-:S07]  /*0170*/  MOV R4, 0x190 ;  /* 0x0000019000047802 */ /* 0x000fce0000000f00 */
[----:B------:R-:W-:Y:S05]  /*0180*/  CALL.REL.NOINC `($__internal_2_$__cuda_sm3x_div_rn_noftz_f32_slowpath) ;  /* 0x0000000000507944 */ /* 0x000fea0003c00000 */
[----:B------:R-:W-:-:S07]  /*0190*/  IMAD.MOV.U32 R4, RZ, RZ, R6 ;  /* 0x000000ffff047224 */ /* 0x000fce00078e0006 */
.L_x_46:
[----:B------:R-:W-:Y:S05]  /*01a0*/  BSYNC.RECONVERGENT B1 ;  /* 0x0000000000017941 */ /* 0x000fea0003800200 */
.L_x_45:
[C---:B------:R-:W-:Y:S01]  /*01b0*/  FMUL R0, R4.reuse, 1.4426950216293334961 ;  /* 0x3fb8aa3b04007820 */ /* 0x040fe20000400000 */
[----:B------:R-:W-:-:S03]  /*01c0*/  FSETP.GEU.AND P1, PT, R4, -105, PT ;  /* 0xc2d200000400780b */ /* 0x000fc60003f2e000 */
[----:B------:R-:W0:Y:S02]  /*01d0*/  FRND.TRUNC R5, R0 ;  /* 0x0000000000057307 */ /* 0x000e24000020d000 */
[----:B0-----:R-:W-:Y:S01]  /*01e0*/  FADD R7, RZ, R5 ;  /* 0x00000005ff077221 */ /* 0x001fe20000000000 */
[----:B------:R-:W-:-:S04]  /*01f0*/  FFMA R6, R5, -0.693145751953125, R4 ;  /* 0xbf31720005067823 */ /* 0x000fc80000000004 */
[----:B------:R-:W-:Y:S01]  /*0200*/  FSETP.GEU.AND P0, PT, R7, -126, PT ;  /* 0xc2fc00000700780b */ /* 0x000fe20003f0e000 */
[----:B------:R-:W-:-:S04]  /*0210*/  FFMA R6, R5, -1.428606765330187045e-06, R6 ;  /* 0xb5bfbe8e05067823 */ /* 0x000fc80000000006 */
[----:B------:R-:W-:-:S06]  /*0220*/  FMUL R6, R6, 1.4426950216293334961 ;  /* 0x3fb8aa3b06067820 */ /* 0x000fcc0000400000 */
[----:B------:R-:W-:Y:S02]  /*0230*/  MUFU.EX2 R6, R6 ;  /* 0x0000000600067308 */ /* 0x000fe40000000800 */
[----:B------:R-:W-:-:S06]  /*0240*/  @!P0 FMUL R7, R7, 0.5 ;  /* 0x3f00000007078820 */ /* 0x000fcc0000400000 */
[----:B------:R-:W0:Y:S02]  /*0250*/  MUFU.EX2 R5, R7 ;  /* 0x0000000700057308 */ /* 0x000e240000000800 */
[----:B0-----:R-:W-:Y:S01]  /*0260*/  @!P0 FMUL R5, R5, R5 ;  /* 0x0000000505058220 */ /* 0x001fe20000400000 */
[----:B------:R-:W-:-:S03]  /*0270*/  FSETP.GT.AND P0, PT, R4, 105, PT ;  /* 0x42d200000400780b */ /* 0x000fc60003f04000 */
[----:B------:R-:W-:-:S05]  /*0280*/  FMUL R5, R6, R5 ;  /* 0x0000000506057220 */ /* 0x000fca0000400000 */
[----:B------:R-:W-:-:S04]  /*0290*/  FSEL R5, R5, RZ, P1 ;  /* 0x000000ff05057208 */ /* 0x000fc80000800000 */
[----:B------:R-:W-:-:S05]  /*02a0*/  FSEL R5, R5, +INF , !P0 ;  /* 0x7f80000005057808 */ /* 0x000fca0004000000 */
[----:B------:R-:W-:Y:S01]  /*02b0*/  STG.E desc[UR6][R2.64], R5 ;  /* 0x0000000502007986 */ /* 0x000fe2000c101906 */
[----:B------:R-:W-:Y:S05]  /*02c0*/  EXIT ;  /* 0x000000000000794d */ /* 0x000fea0003800000 */
        .weak           $__internal_2_$__cuda_sm3x_div_rn_noftz_f32_slowpath
        .type           $__internal_2_$__cuda_sm3x_div_rn_noftz_f32_slowpath,@function
        .size           $__internal_2_$__cuda_sm3x_div_rn_noftz_f32_slowpath,(.L_x_62 - $__internal_2_$__cuda_sm3x_div_rn_noftz_f32_slowpath)
$__internal_2_$__cuda_sm3x_div_rn_noftz_f32_slowpath:
[--C-:B------:R-:W-:Y:S01]  /*02d0*/  SHF.R.U32.HI R5, RZ, 0x17, R0.reuse ;  /* 0x00000017ff057819 */ /* 0x100fe20000011600 */
[----:B------:R-:W-:Y:S04]  /*02e0*/  BSSY.RECONVERGENT B0, `(.L_x_47) ;  /* 0x000005c000007945 */ /* 0x000fe80003800200 */
[----:B------:R-:W-:Y:S01]  /*02f0*/  BSSY.RELIABLE B2, `(.L_x_48) ;  /* 0x000001a000027945 */ /* 0x000fe20003800100 */
[----:B------:R-:W-:Y:S01]  /*0300*/  IMAD.MOV.U32 R6, RZ, RZ, R0 ;  /* 0x000000ffff067224 */ /* 0x000fe200078e0000 */
[----:B------:R-:W-:-:S05]  /*0310*/  LOP3.LUT R5, R5, 0xff, RZ, 0xc0, !PT ;  /* 0x000000ff05057812 */ /* 0x000fca00078ec0ff */
[----:B------:R-:W-:-:S05]  /*0320*/  VIADD R8, R5, 0xffffffff ;  /* 0xffffffff05087836 */ /* 0x000fca0000000000 */
[----:B------:R-:W-:-:S13]  /*0330*/  ISETP.GT.U32.OR P0, PT, R8, 0xfd, !PT ;  /* 0x000000fd0800780c */ /* 0x000fda0007f04470 */
[----:B------:R-:W-:Y:S01]  /*0340*/  @!P0 IMAD.MOV.U32 R7, RZ, RZ, RZ ;  /* 0x000000ffff078224 */ /* 0x000fe200078e00ff */
[----:B------:R-:W-:Y:S06]  /*0350*/  @!P0 BRA `(.L_x_49) ;  /* 0x00000000004c8947 */ /* 0x000fec0003800000 */
[----:B------:R-:W-:-:S13]  /*0360*/  FSETP.GTU.FTZ.AND P0, PT, |R0|, +INF , PT ;  /* 0x7f8000000000780b */ /* 0x000fda0003f1c200 */
[----:B------:R-:W-:Y:S05]  /*0370*/  @P0 BREAK.RELIABLE B2 ;  /* 0x0000000000020942 */ /* 0x000fea0003800100 */
[----:B------:R-:W-:Y:S05]  /*0380*/  @P0 BRA `(.L_x_50) ;  /* 0x0000000400400947 */ /* 0x000fea0003800000 */
[----:B------:R-:W-:-:S05]  /*0390*/  IMAD.MOV.U32 R7, RZ, RZ, 0x437f0000 ;  /* 0x437f0000ff077424 */ /* 0x000fca00078e00ff */
[----:B------:R-:W-:-:S13]  /*03a0*/  LOP3.LUT P0, RZ, R7, 0x7fffffff, R6, 0xc8, !PT ;  /* 0x7fffffff07ff7812 */ /* 0x000fda000780c806 */
[----:B------:R-:W-:Y:S05]  /*03b0*/  @!P0 BREAK.RELIABLE B2 ;  /* 0x0000000000028942 */ /* 0x000fea0003800100 */
[----:B------:R-:W-:Y:S05]  /*03c0*/  @!P0 BRA `(.L_x_51) ;  /* 0x0000000400288947 */ /* 0x000fea0003800000 */
[----:B------:R-:W-:-:S13]  /*03d0*/  LOP3.LUT P0, RZ, R6, 0x7fffffff, RZ, 0xc0, !PT ;  /* 0x7fffffff06ff7812 */ /* 0x000fda000780c0ff */
[----:B------:R-:W-:Y:S05]  /*03e0*/  @!P0 BREAK.RELIABLE B2 ;  /* 0x0000000000028942 */ /* 0x000fea0003800100 */
[----:B------:R-:W-:Y:S05]  /*03f0*/  @!P0 BRA `(.L_x_52) ;  /* 0x0000000400148947 */ /* 0x000fea0003800000 */
[----:B------:R-:W-:Y:S02]  /*0400*/  FSETP.NEU.FTZ.AND P0, PT, |R0|, +INF , PT ;  /* 0x7f8000000000780b */ /* 0x000fe40003f1d200 */
[----:B------:R-:W-:-:S04]  /*0410*/  LOP3.LUT P1, RZ, R7, 0x7fffffff, RZ, 0xc0, !PT ;  /* 0x7fffffff07ff7812 */ /* 0x000fc8000782c0ff */
[----:B------:R-:W-:-:S13]  /*0420*/  PLOP3.LUT P0, PT, P0, P1, PT, 0x2f, 0xf2 ;  /* 0x0000000000f2781c */ /* 0x000fda0000702577 */
[----:B------:R-:W-:Y:S05]  /*0430*/  @P0 BREAK.RELIABLE B2 ;  /* 0x0000000000020942 */ /* 0x000fea0003800100 */
[----:B------:R-:W-:Y:S05]  /*0440*/  @P0 BRA `(.L_x_53) ;  /* 0x0000000000f40947 */ /* 0x000fea0003800000 */
[----:B------:R-:W-:-:S13]  /*0450*/  ISETP.GE.AND P0, PT, R8, RZ, PT ;  /* 0x000000ff0800720c */ /* 0x000fda0003f06270 */
[----:B------:R-:W-:Y:S02]  /*0460*/  @P0 IMAD.MOV.U32 R7, RZ, RZ, RZ ;  /* 0x000000ffff070224 */ /* 0x000fe400078e00ff */
[----:B------:R-:W-:Y:S01]  /*0470*/  @!P0 FFMA R6, R0, 1.84467440737095516160e+19, RZ ;  /* 0x5f80000000068823 */ /* 0x000fe200000000ff */
[----:B------:R-:W-:-:S07]  /*0480*/  @!P0 IMAD.MOV.U32 R7, RZ, RZ, -0x40 ;  /* 0xffffffc0ff078424 */ /* 0x000fce00078e00ff */
.L_x_49:
[----:B------:R-:W-:Y:S05]  /*0490*/  BSYNC.RELIABLE B2 ;  /* 0x0000000000027941 */ /* 0x000fea0003800100 */
.L_x_48:
[----:B------:R-:W-:Y:S01]  /*04a0*/  UMOV UR4, 0x437f0000 ;  /* 0x437f000000047882 */ /* 0x000fe20000000000 */
[----:B------:R-:W-:Y:S01]  /*04b0*/  VIADD R5, R5, 0xffffff81 ;  /* 0xffffff8105057836 */ /* 0x000fe20000000000 */
[----:B------:R-:W-:Y:S01]  /*04c0*/  UIADD3 UR4, UPT, UPT, UR4, -0x3800000, URZ ;  /* 0xfc80000004047890 */ /* 0x000fe2000fffe0ff */
[----:B------:R-:W-:Y:S02]  /*04d0*/  BSSY.RECONVERGENT B2, `(.L_x_54) ;  /* 0x0000033000027945 */ /* 0x000fe40003800200 */
[----:B------:R-:W-:Y:S01]  /*04e0*/  IMAD R0, R5, -0x800000, R6 ;  /* 0xff80000005007824 */ /* 0x000fe200078e0206 */
[----:B------:R-:W-:Y:S02]  /*04f0*/  IADD3 R7, PT, PT, R7, -0x7, R5 ;  /* 0xfffffff907077810 */ /* 0x000fe40007ffe005 */
[----:B------:R-:W-:-:S03]  /*0500*/  FADD.FTZ R9, -RZ, -UR4 ;  /* 0x80000004ff097e21 */ /* 0x000fc60008010100 */
[----:B------:R-:W0:Y:S02]  /*0510*/  MUFU.RCP R8, UR4 ;  /* 0x0000000400087d08 */ /* 0x000e240008001000 */
        /* <DEDUP_REMOVED lines=9> */
[----:B------:R-:W-:-:S04]  /*05b0*/  IMAD.IADD R10, R0, 0x1, R7 ;  /* 0x00000001000a7824 */ /* 0x000fc800078e0207 */
[----:B------:R-:W-:-:S05]  /*05c0*/  VIADD R0, R10, 0xffffffff ;  /* 0xffffffff0a007836 */ /* 0x000fca0000000000 */
        /* <DEDUP_REMOVED lines=9> */
[CC--:B------:R-:W-:Y:S01]  /*0660*/  FFMA.RZ R0, R11.reuse, R9.reuse, R8 ;  /* 0x000000090b007223 */ /* 0x0c0fe2000000c008 */
[----:B------:R-:W-:Y:S01]  /*0670*/  IMAD.MOV R7, RZ, RZ, -R10 ;  /* 0x000000ffff077224 */ /* 0x000fe200078e0a0a */
[C---:B------:R-:W-:Y:S02]  /*0680*/  ISETP.NE.AND P2, PT, R10.reuse, RZ, PT ;  /* 0x000000ff0a00720c */ /* 0x040fe40003f45270 */
[----:B------:R-:W-:Y:S02]  /*0690*/  ISETP.NE.AND P1, PT, R10, RZ, PT ;  /* 0x000000ff0a00720c */ /* 0x000fe40003f25270 */
[----:B------:R-:W-:Y:S01]  /*06a0*/  LOP3.LUT R5, R0, 0x7fffff, RZ, 0xc0, !PT ;  /* 0x007fffff00057812 */ /* 0x000fe200078ec0ff */
[CCC-:B------:R-:W-:Y:S01]  /*06b0*/  FFMA.RP R0, R11.reuse, R9.reuse, R8.reuse ;  /* 0x000000090b007223 */ /* 0x1c0fe20000008008 */
[----:B------:R-:W-:Y:S01]  /*06c0*/  FFMA.RM R11, R11, R9, R8 ;  /* 0x000000090b0b7223 */ /* 0x000fe20000004008 */
[----:B------:R-:W-:Y:S01]  /*06d0*/  VIADD R8, R10, 0x20 ;  /* 0x000000200a087836 */ /* 0x000fe20000000000 */
[----:B------:R-:W-:-:S03]  /*06e0*/  LOP3.LUT R5, R5, 0x800000, RZ, 0xfc, !PT ;  /* 0x0080000005057812 */ /* 0x000fc600078efcff */
[----:B------:R-:W-:Y:S02]  /*06f0*/  FSETP.NEU.FTZ.AND P0, PT, R0, R11, PT ;  /* 0x0000000b0000720b */ /* 0x000fe40003f1d000 */
[----:B------:R-:W-:Y:S02]  /*0700*/  SHF.L.U32 R8, R5, R8, RZ ;  /* 0x0000000805087219 */ /* 0x000fe400000006ff */
[----:B------:R-:W-:Y:S02]  /*0710*/  SEL R0, R7, RZ, P2 ;  /* 0x000000ff07007207 */ /* 0x000fe40001000000 */
[----:B------:R-:W-:Y:S02]  /*0720*/  ISETP.NE.AND P1, PT, R8, RZ, P1 ;  /* 0x000000ff0800720c */ /* 0x000fe40000f25270 */
[----:B------:R-:W-:Y:S02]  /*0730*/  SHF.R.U32.HI R0, RZ, R0, R5 ;  /* 0x00000000ff007219 */ /* 0x000fe40000011605 */
[----:B------:R-:W-:-:S02]  /*0740*/  PLOP3.LUT P0, PT, P0, P1, PT, 0xf8, 0x8f ;  /* 0x00000000008f781c */ /* 0x000fc40000703f70 */
[----:B------:R-:W-:Y:S02]  /*0750*/  SHF.R.U32.HI R8, RZ, 0x1, R0 ;  /* 0x00000001ff087819 */ /* 0x000fe40000011600 */
[----:B------:R-:W-:-:S04]  /*0760*/  SEL R5, RZ, 0x1, !P0 ;  /* 0x00000001ff057807 */ /* 0x000fc80004000000 */
[----:B------:R-:W-:-:S04]  /*0770*/  LOP3.LUT R5, R5, 0x1, R8, 0xf8, !PT ;  /* 0x0000000105057812 */ /* 0x000fc800078ef808 */
[----:B------:R-:W-:-:S05]  /*0780*/  LOP3.LUT R5, R5, R0, RZ, 0xc0, !PT ;  /* 0x0000000005057212 */ /* 0x000fca00078ec0ff */
[----:B------:R-:W-:-:S05]  /*0790*/  IMAD.IADD R5, R8, 0x1, R5 ;  /* 0x0000000108057824 */ /* 0x000fca00078e0205 */
[----:B------:R-:W-:Y:S01]  /*07a0*/  LOP3.LUT R6, R5, R6, RZ, 0xfc, !PT ;  /* 0x0000000605067212 */ /* 0x000fe200078efcff */
[----:B------:R-:W-:Y:S06]  /*07b0*/  BRA `(.L_x_57) ;  /* 0x0000000000107947 */ /* 0x000fec0003800000 */
.L_x_56:
[----:B------:R-:W-:-:S04]  /*07c0*/  LOP3.LUT R6, R6, 0x80000000, RZ, 0xc0, !PT ;  /* 0x8000000006067812 */ /* 0x000fc800078ec0ff */
[----:B------:R-:W-:Y:S01]  /*07d0*/  LOP3.LUT R6, R6, 0x7f800000, RZ, 0xfc, !PT ;  /* 0x7f80000006067812 */ /* 0x000fe200078efcff */
[----:B------:R-:W-:Y:S06]  /*07e0*/  BRA `(.L_x_57) ;  /* 0x0000000000047947 */ /* 0x000fec0003800000 */
.L_x_55:
[----:B------:R-:W-:-:S07]  /*07f0*/  IMAD R6, R7, 0x800000, R6 ;  /* 0x0080000007067824 */ /* 0x000fce00078e0206 */
.L_x_57:
[----:B------:R-:W-:Y:S05]  /*0800*/  BSYNC.RECONVERGENT B2 ;  /* 0x0000000000027941 */ /* 0x000fea0003800200 */
.L_x_54:
[----:B------:R-:W-:Y:S05]  /*0810*/  BRA `(.L_x_58) ;  /* 0x0000000000207947 */ /* 0x000fea0003800000 */
.L_x_53:
[----:B------:R-:W-:-:S04]  /*0820*/  LOP3.LUT R6, R7, 0x80000000, R6, 0x48, !PT ;  /* 0x8000000007067812 */ /* 0x000fc800078e4806 */
[----:B------:R-:W-:Y:S01]  /*0830*/  LOP3.LUT R6, R6, 0x7f800000, RZ, 0xfc, !PT ;  /* 0x7f80000006067812 */ /* 0x000fe200078efcff */
[----:B------:R-:W-:Y:S06]  /*0840*/  BRA `(.L_x_58) ;  /* 0x0000000000147947 */ /* 0x000fec0003800000 */
.L_x_52:
[----:B------:R-:W-:Y:S01]  /*0850*/  LOP3.LUT R6, R7, 0x80000000, R6, 0x48, !PT ;  /* 0x8000000007067812 */ /* 0x000fe200078e4806 */
[----:B------:R-:W-:Y:S06]  /*0860*/  BRA `(.L_x_58) ;  /* 0x00000000000c7947 */ /* 0x000fec0003800000 */
.L_x_51:
[----:B------:R-:W0:Y:S01]  /*0870*/  MUFU.RSQ R6, -QNAN ;  /* 0xffc0000000067908 */ /* 0x000e220000001400 */
[----:B------:R-:W-:Y:S05]  /*0880*/  BRA `(.L_x_58) ;  /* 0x0000000000047947 */ /* 0x000fea0003800000 */
.L_x_50:
[----:B------:R-:W-:-:S07]  /*0890*/  FADD.FTZ R6, R0, 255 ;  /* 0x437f000000067421 */ /* 0x000fce0000010000 */
.L_x_58:
[----:B------:R-:W-:Y:S05]  /*08a0*/  BSYNC.RECONVERGENT B0 ;  /* 0x0000000000007941 */ /* 0x000fea0003800200 */
.L_x_47:
[----:B------:R-:W-:-:S04]  /*08b0*/  IMAD.MOV.U32 R5, RZ, RZ, 0x0 ;  /* 0x00000000ff057424 */ /* 0x000fc800078e00ff */
[----:B0-----:R-:W-:Y:S05]  /*08c0*/  RET.REL.NODEC R4 `(_Z7extractlPf) ;  /* 0xfffffff404cc7950 */ /* 0x001fea0003c3ffff */
.L_x_59:
        /* <DEDUP_REMOVED lines=11> */
.L_x_62:


//--------------------- .nv.shared.reserved.0     --------------------------
	.section	.nv.shared.reserved.0,"aw",@nobits
	.weak		__nv_reservedSMEM_offset_0_alias
	.size		__nv_reservedSMEM_offset_0_alias, 0, 64
	.other		__nv_reservedSMEM_offset_0_alias,@"STO_CUDA_RESERVED_SHARED STV_DEFAULT"
__nv_reservedSMEM_offset_0_alias:
	.zero		0
	.zero		64


//--------------------- .nv.shared._Z6reduceliiPfS_ --------------------------
	.section	.nv.shared._Z6reduceliiPfS_,"aw",@nobits
	.sectionflags	@""
	.align	4
.nv.shared._Z6reduceliiPfS_:
	.zero		5120


//--------------------- .nv.constant0._Z8compresslPf --------------------------
	.section	.nv.constant0._Z8compresslPf,"a",@progbits
	.sectionflags	@""
	.align	4
.nv.constant0._Z8compresslPf:
	.zero		912


//--------------------- .nv.constant0._Z5srad2fiilPiS_S_S_PfS0_S0_S0_S0_S0_ --------------------------
	.section	.nv.constant0._Z5srad2fiilPiS_S_S_PfS0_S0_S0_S0_S0_,"a",@progbits
	.sectionflags	@""
	.align	4
.nv.constant0._Z5srad2fiilPiS_S_S_PfS0_S0_S0_S0_S0_:
	.zero		1000


//--------------------- .nv.constant0._Z4sradfiilPiS_S_S_PfS0_S0_S0_fS0_S0_ --------------------------
	.section	.nv.constant0._Z4sradfiilPiS_S_S_PfS0_S0_S0_fS0_S0_,"a",@progbits
	.sectionflags	@""
	.align	4
.nv.constant0._Z4sradfiilPiS_S_S_PfS0_S0_S0_fS0_S0_:
	.zero		1008


//--------------------- .nv.constant0._Z6reduceliiPfS_ --------------------------
	.section	.nv.constant0._Z6reduceliiPfS_,"a",@progbits
	.sectionflags	@""
	.align	4
.nv.constant0._Z6reduceliiPfS_:
	.zero		928


//--------------------- .nv.constant0._Z7preparelPfS_S_ --------------------------
	.section	.nv.constant0._Z7preparelPfS_S_,"a",@progbits
	.sectionflags	@""
	.align	4
.nv.constant0._Z7preparelPfS_S_:
	.zero		928


//--------------------- .nv.constant0._Z7extractlPf --------------------------
	.section	.nv.constant0._Z7extractlPf,"a",@progbits
	.sectionflags	@""
	.align	4
.nv.constant0._Z7extractlPf:
	.zero		912


//--------------------- SYMBOLS --------------------------

	.type		.nv.reservedSmem.offset0,@object
	.size		.nv.reservedSmem.offset0,0x4
	.type		.nv.reservedSmem.cap,@object
	.size		.nv.reservedSmem.cap,0x4
